//
// Generated by NVIDIA NVVM Compiler
//
// Compiler Build ID: CL-36424714
// Cuda compilation tools, release 13.0, V13.0.88
// Based on NVVM 20.0.0
//

.version 9.0
.target sm_100
.address_size 64

	// .globl	_Z7regularPcyyy
.global .align 4 .b8 precalc_xorwow_matrix[102400];
.global .align 4 .b8 precalc_xorwow_offset_matrix[102400];
.global .align 4 .b8 mrg32k3aM1[2304];
.global .align 4 .b8 mrg32k3aM2[2304];
.global .align 4 .b8 mrg32k3aM1SubSeq[2016];
.global .align 4 .b8 mrg32k3aM2SubSeq[2016];
.global .align 4 .b8 mrg32k3aM1Seq[2304];
.global .align 4 .b8 mrg32k3aM2Seq[2304];
.const .align 8 .b8 __cr_lgamma_table[72];

.visible .entry _Z7regularPcyyy(
	.param .u64 .ptr .align 1 _Z7regularPcyyy_param_0,
	.param .u64 _Z7regularPcyyy_param_1,
	.param .u64 _Z7regularPcyyy_param_2,
	.param .u64 _Z7regularPcyyy_param_3
)
{
	.reg .pred 	%p<9>;
	.reg .b16 	%rs<6>;
	.reg .b32 	%r<8>;
	.reg .b64 	%rd<35>;

	ld.param.u64 	%rd15, [_Z7regularPcyyy_param_0];
	ld.param.u64 	%rd17, [_Z7regularPcyyy_param_1];
	ld.param.u64 	%rd16, [_Z7regularPcyyy_param_2];
	ld.param.u64 	%rd18, [_Z7regularPcyyy_param_3];
	mov.u32 	%r1, %ctaid.x;
	mov.u32 	%r2, %ntid.x;
	mov.u32 	%r3, %tid.x;
	mad.lo.s32 	%r4, %r1, %r2, %r3;
	cvt.u64.u32 	%rd19, %r4;
	mul.lo.s64 	%rd1, %rd18, %rd19;
	add.s64 	%rd20, %rd1, %rd18;
	min.u64 	%rd2, %rd20, %rd17;
	setp.eq.s64 	%p1, %rd16, 0;
	@%p1 bra 	$L__BB0_12;
	cvta.to.global.u64 	%rd3, %rd15;
	mov.b64 	%rd30, 0;
$L__BB0_2:
	setp.ge.u64 	%p2, %rd1, %rd2;
	@%p2 bra 	$L__BB0_11;
	mov.u64 	%rd31, %rd1;
$L__BB0_4:
	setp.lt.u64 	%p3, %rd31, 4;
	mov.b64 	%rd33, 0;
	mov.b64 	%rd32, 2;
	mov.b16 	%rs5, 82;
	@%p3 bra 	$L__BB0_10;
$L__BB0_5:
	or.b64  	%rd24, %rd32, %rd31;
	and.b64  	%rd25, %rd24, -4294967296;
	setp.ne.s64 	%p4, %rd25, 0;
	@%p4 bra 	$L__BB0_7;
	cvt.u32.u64 	%r5, %rd31;
	cvt.u32.u64 	%r6, %rd32;
	rem.u32 	%r7, %r6, %r5;
	cvt.u64.u32 	%rd34, %r7;
	bra.uni 	$L__BB0_8;
$L__BB0_7:
	rem.u64 	%rd34, %rd32, %rd31;
$L__BB0_8:
	setp.eq.s64 	%p5, %rd34, 0;
	selp.u64 	%rd26, 1, 0, %p5;
	add.s64 	%rd33, %rd33, %rd26;
	add.s64 	%rd12, %rd32, 1;
	mad.lo.s64 	%rd27, %rd32, %rd32, %rd32;
	add.s64 	%rd28, %rd27, %rd12;
	setp.le.u64 	%p6, %rd28, %rd31;
	mov.u64 	%rd32, %rd12;
	@%p6 bra 	$L__BB0_5;
	cvt.u16.u64 	%rs4, %rd33;
	add.s16 	%rs5, %rs4, 82;
$L__BB0_10:
	add.s64 	%rd29, %rd3, %rd31;
	st.global.u8 	[%rd29], %rs5;
	add.s64 	%rd31, %rd31, 1;
	setp.lt.u64 	%p7, %rd31, %rd2;
	@%p7 bra 	$L__BB0_4;
$L__BB0_11:
	add.s64 	%rd30, %rd30, 1;
	setp.ne.s64 	%p8, %rd30, %rd16;
	@%p8 bra 	$L__BB0_2;
$L__BB0_12:
	ret;

}
	// .globl	_Z9irregularPcP17curandStateXORWOWyyyy
.visible .entry _Z9irregularPcP17curandStateXORWOWyyyy(
	.param .u64 .ptr .align 1 _Z9irregularPcP17curandStateXORWOWyyyy_param_0,
	.param .u64 .ptr .align 1 _Z9irregularPcP17curandStateXORWOWyyyy_param_1,
	.param .u64 _Z9irregularPcP17curandStateXORWOWyyyy_param_2,
	.param .u64 _Z9irregularPcP17curandStateXORWOWyyyy_param_3,
	.param .u64 _Z9irregularPcP17curandStateXORWOWyyyy_param_4,
	.param .u64 _Z9irregularPcP17curandStateXORWOWyyyy_param_5
)
{
	.reg .pred 	%p<33>;
	.reg .b16 	%rs<6>;
	.reg .b32 	%r<451>;
	.reg .b64 	%rd<54>;
	.reg .b64 	%fd<5>;

	ld.param.u64 	%rd20, [_Z9irregularPcP17curandStateXORWOWyyyy_param_0];
	ld.param.u64 	%rd24, [_Z9irregularPcP17curandStateXORWOWyyyy_param_1];
	ld.param.u64 	%rd21, [_Z9irregularPcP17curandStateXORWOWyyyy_param_2];
	ld.param.u64 	%rd22, [_Z9irregularPcP17curandStateXORWOWyyyy_param_3];
	ld.param.u64 	%rd23, [_Z9irregularPcP17curandStateXORWOWyyyy_param_4];
	ld.param.u64 	%rd25, [_Z9irregularPcP17curandStateXORWOWyyyy_param_5];
	cvta.to.global.u64 	%rd26, %rd24;
	mov.u32 	%r186, %ctaid.x;
	mov.u32 	%r187, %ntid.x;
	mov.u32 	%r188, %tid.x;
	mad.lo.s32 	%r189, %r186, %r187, %r188;
	cvt.u64.u32 	%rd49, %r189;
	mul.wide.u32 	%rd27, %r189, 48;
	add.s64 	%rd2, %rd26, %rd27;
	cvt.u32.u64 	%r190, %rd25;
	xor.b32  	%r191, %r190, -1429050551;
	mul.lo.s32 	%r192, %r191, 1099087573;
	{ .reg .b32 tmp; mov.b64 {tmp, %r193}, %rd25; }
	xor.b32  	%r194, %r193, -136515619;
	mul.lo.s32 	%r195, %r194, -1703105765;
	add.s32 	%r196, %r192, %r195;
	add.s32 	%r197, %r196, 6615241;
	add.s32 	%r198, %r192, 123456789;
	st.global.v2.u32 	[%rd2], {%r197, %r198};
	xor.b32  	%r199, %r192, 362436069;
	add.s32 	%r200, %r195, 521288629;
	st.global.v2.u32 	[%rd2+8], {%r199, %r200};
	xor.b32  	%r201, %r195, 88675123;
	add.s32 	%r202, %r192, 5783321;
	st.global.v2.u32 	[%rd2+16], {%r201, %r202};
	setp.eq.s32 	%p1, %r189, 0;
	@%p1 bra 	$L__BB1_42;
	mov.b32 	%r355, 0;
$L__BB1_2:
	and.b64  	%rd4, %rd49, 3;
	setp.eq.s64 	%p2, %rd4, 0;
	@%p2 bra 	$L__BB1_41;
	mul.wide.u32 	%rd28, %r355, 3200;
	mov.u64 	%rd29, precalc_xorwow_matrix;
	add.s64 	%rd5, %rd29, %rd28;
	cvt.u32.u64 	%r2, %rd4;
	mov.b32 	%r356, 0;
$L__BB1_4:
	mov.b32 	%r369, 0;
	mov.u32 	%r370, %r369;
	mov.u32 	%r371, %r369;
	mov.u32 	%r372, %r369;
	mov.u32 	%r373, %r369;
	mov.u32 	%r362, %r369;
$L__BB1_5:
	mul.wide.u32 	%rd30, %r362, 4;
	add.s64 	%rd31, %rd2, %rd30;
	ld.global.u32 	%r10, [%rd31+4];
	shl.b32 	%r11, %r362, 5;
	mov.b32 	%r368, 0;
$L__BB1_6:
	.pragma "nounroll";
	shr.u32 	%r207, %r10, %r368;
	and.b32  	%r208, %r207, 1;
	setp.eq.b32 	%p3, %r208, 1;
	not.pred 	%p4, %p3;
	add.s32 	%r209, %r11, %r368;
	mul.lo.s32 	%r210, %r209, 5;
	mul.wide.u32 	%rd32, %r210, 4;
	add.s64 	%rd6, %rd5, %rd32;
	@%p4 bra 	$L__BB1_8;
	ld.global.u32 	%r211, [%rd6];
	xor.b32  	%r373, %r373, %r211;
	ld.global.u32 	%r212, [%rd6+4];
	xor.b32  	%r372, %r372, %r212;
	ld.global.u32 	%r213, [%rd6+8];
	xor.b32  	%r371, %r371, %r213;
	ld.global.u32 	%r214, [%rd6+12];
	xor.b32  	%r370, %r370, %r214;
	ld.global.u32 	%r215, [%rd6+16];
	xor.b32  	%r369, %r369, %r215;
$L__BB1_8:
	and.b32  	%r217, %r207, 2;
	setp.eq.s32 	%p5, %r217, 0;
	@%p5 bra 	$L__BB1_10;
	ld.global.u32 	%r218, [%rd6+20];
	xor.b32  	%r373, %r373, %r218;
	ld.global.u32 	%r219, [%rd6+24];
	xor.b32  	%r372, %r372, %r219;
	ld.global.u32 	%r220, [%rd6+28];
	xor.b32  	%r371, %r371, %r220;
	ld.global.u32 	%r221, [%rd6+32];
	xor.b32  	%r370, %r370, %r221;
	ld.global.u32 	%r222, [%rd6+36];
	xor.b32  	%r369, %r369, %r222;
$L__BB1_10:
	and.b32  	%r224, %r207, 4;
	setp.eq.s32 	%p6, %r224, 0;
	@%p6 bra 	$L__BB1_12;
	ld.global.u32 	%r225, [%rd6+40];
	xor.b32  	%r373, %r373, %r225;
	ld.global.u32 	%r226, [%rd6+44];
	xor.b32  	%r372, %r372, %r226;
	ld.global.u32 	%r227, [%rd6+48];
	xor.b32  	%r371, %r371, %r227;
	ld.global.u32 	%r228, [%rd6+52];
	xor.b32  	%r370, %r370, %r228;
	ld.global.u32 	%r229, [%rd6+56];
	xor.b32  	%r369, %r369, %r229;
$L__BB1_12:
	and.b32  	%r231, %r207, 8;
	setp.eq.s32 	%p7, %r231, 0;
	@%p7 bra 	$L__BB1_14;
	ld.global.u32 	%r232, [%rd6+60];
	xor.b32  	%r373, %r373, %r232;
	ld.global.u32 	%r233, [%rd6+64];
	xor.b32  	%r372, %r372, %r233;
	ld.global.u32 	%r234, [%rd6+68];
	xor.b32  	%r371, %r371, %r234;
	ld.global.u32 	%r235, [%rd6+72];
	xor.b32  	%r370, %r370, %r235;
	ld.global.u32 	%r236, [%rd6+76];
	xor.b32  	%r369, %r369, %r236;
$L__BB1_14:
	and.b32  	%r238, %r207, 16;
	setp.eq.s32 	%p8, %r238, 0;
	@%p8 bra 	$L__BB1_16;
	ld.global.u32 	%r239, [%rd6+80];
	xor.b32  	%r373, %r373, %r239;
	ld.global.u32 	%r240, [%rd6+84];
	xor.b32  	%r372, %r372, %r240;
	ld.global.u32 	%r241, [%rd6+88];
	xor.b32  	%r371, %r371, %r241;
	ld.global.u32 	%r242, [%rd6+92];
	xor.b32  	%r370, %r370, %r242;
	ld.global.u32 	%r243, [%rd6+96];
	xor.b32  	%r369, %r369, %r243;
$L__BB1_16:
	and.b32  	%r245, %r207, 32;
	setp.eq.s32 	%p9, %r245, 0;
	@%p9 bra 	$L__BB1_18;
	ld.global.u32 	%r246, [%rd6+100];
	xor.b32  	%r373, %r373, %r246;
	ld.global.u32 	%r247, [%rd6+104];
	xor.b32  	%r372, %r372, %r247;
	ld.global.u32 	%r248, [%rd6+108];
	xor.b32  	%r371, %r371, %r248;
	ld.global.u32 	%r249, [%rd6+112];
	xor.b32  	%r370, %r370, %r249;
	ld.global.u32 	%r250, [%rd6+116];
	xor.b32  	%r369, %r369, %r250;
$L__BB1_18:
	and.b32  	%r252, %r207, 64;
	setp.eq.s32 	%p10, %r252, 0;
	@%p10 bra 	$L__BB1_20;
	ld.global.u32 	%r253, [%rd6+120];
	xor.b32  	%r373, %r373, %r253;
	ld.global.u32 	%r254, [%rd6+124];
	xor.b32  	%r372, %r372, %r254;
	ld.global.u32 	%r255, [%rd6+128];
	xor.b32  	%r371, %r371, %r255;
	ld.global.u32 	%r256, [%rd6+132];
	xor.b32  	%r370, %r370, %r256;
	ld.global.u32 	%r257, [%rd6+136];
	xor.b32  	%r369, %r369, %r257;
$L__BB1_20:
	and.b32  	%r259, %r207, 128;
	setp.eq.s32 	%p11, %r259, 0;
	@%p11 bra 	$L__BB1_22;
	ld.global.u32 	%r260, [%rd6+140];
	xor.b32  	%r373, %r373, %r260;
	ld.global.u32 	%r261, [%rd6+144];
	xor.b32  	%r372, %r372, %r261;
	ld.global.u32 	%r262, [%rd6+148];
	xor.b32  	%r371, %r371, %r262;
	ld.global.u32 	%r263, [%rd6+152];
	xor.b32  	%r370, %r370, %r263;
	ld.global.u32 	%r264, [%rd6+156];
	xor.b32  	%r369, %r369, %r264;
$L__BB1_22:
	and.b32  	%r266, %r207, 256;
	setp.eq.s32 	%p12, %r266, 0;
	@%p12 bra 	$L__BB1_24;
	ld.global.u32 	%r267, [%rd6+160];
	xor.b32  	%r373, %r373, %r267;
	ld.global.u32 	%r268, [%rd6+164];
	xor.b32  	%r372, %r372, %r268;
	ld.global.u32 	%r269, [%rd6+168];
	xor.b32  	%r371, %r371, %r269;
	ld.global.u32 	%r270, [%rd6+172];
	xor.b32  	%r370, %r370, %r270;
	ld.global.u32 	%r271, [%rd6+176];
	xor.b32  	%r369, %r369, %r271;
$L__BB1_24:
	and.b32  	%r273, %r207, 512;
	setp.eq.s32 	%p13, %r273, 0;
	@%p13 bra 	$L__BB1_26;
	ld.global.u32 	%r274, [%rd6+180];
	xor.b32  	%r373, %r373, %r274;
	ld.global.u32 	%r275, [%rd6+184];
	xor.b32  	%r372, %r372, %r275;
	ld.global.u32 	%r276, [%rd6+188];
	xor.b32  	%r371, %r371, %r276;
	ld.global.u32 	%r277, [%rd6+192];
	xor.b32  	%r370, %r370, %r277;
	ld.global.u32 	%r278, [%rd6+196];
	xor.b32  	%r369, %r369, %r278;
$L__BB1_26:
	and.b32  	%r280, %r207, 1024;
	setp.eq.s32 	%p14, %r280, 0;
	@%p14 bra 	$L__BB1_28;
	ld.global.u32 	%r281, [%rd6+200];
	xor.b32  	%r373, %r373, %r281;
	ld.global.u32 	%r282, [%rd6+204];
	xor.b32  	%r372, %r372, %r282;
	ld.global.u32 	%r283, [%rd6+208];
	xor.b32  	%r371, %r371, %r283;
	ld.global.u32 	%r284, [%rd6+212];
	xor.b32  	%r370, %r370, %r284;
	ld.global.u32 	%r285, [%rd6+216];
	xor.b32  	%r369, %r369, %r285;
$L__BB1_28:
	and.b32  	%r287, %r207, 2048;
	setp.eq.s32 	%p15, %r287, 0;
	@%p15 bra 	$L__BB1_30;
	ld.global.u32 	%r288, [%rd6+220];
	xor.b32  	%r373, %r373, %r288;
	ld.global.u32 	%r289, [%rd6+224];
	xor.b32  	%r372, %r372, %r289;
	ld.global.u32 	%r290, [%rd6+228];
	xor.b32  	%r371, %r371, %r290;
	ld.global.u32 	%r291, [%rd6+232];
	xor.b32  	%r370, %r370, %r291;
	ld.global.u32 	%r292, [%rd6+236];
	xor.b32  	%r369, %r369, %r292;
$L__BB1_30:
	and.b32  	%r294, %r207, 4096;
	setp.eq.s32 	%p16, %r294, 0;
	@%p16 bra 	$L__BB1_32;
	ld.global.u32 	%r295, [%rd6+240];
	xor.b32  	%r373, %r373, %r295;
	ld.global.u32 	%r296, [%rd6+244];
	xor.b32  	%r372, %r372, %r296;
	ld.global.u32 	%r297, [%rd6+248];
	xor.b32  	%r371, %r371, %r297;
	ld.global.u32 	%r298, [%rd6+252];
	xor.b32  	%r370, %r370, %r298;
	ld.global.u32 	%r299, [%rd6+256];
	xor.b32  	%r369, %r369, %r299;
$L__BB1_32:
	and.b32  	%r301, %r207, 8192;
	setp.eq.s32 	%p17, %r301, 0;
	@%p17 bra 	$L__BB1_34;
	ld.global.u32 	%r302, [%rd6+260];
	xor.b32  	%r373, %r373, %r302;
	ld.global.u32 	%r303, [%rd6+264];
	xor.b32  	%r372, %r372, %r303;
	ld.global.u32 	%r304, [%rd6+268];
	xor.b32  	%r371, %r371, %r304;
	ld.global.u32 	%r305, [%rd6+272];
	xor.b32  	%r370, %r370, %r305;
	ld.global.u32 	%r306, [%rd6+276];
	xor.b32  	%r369, %r369, %r306;
$L__BB1_34:
	and.b32  	%r308, %r207, 16384;
	setp.eq.s32 	%p18, %r308, 0;
	@%p18 bra 	$L__BB1_36;
	ld.global.u32 	%r309, [%rd6+280];
	xor.b32  	%r373, %r373, %r309;
	ld.global.u32 	%r310, [%rd6+284];
	xor.b32  	%r372, %r372, %r310;
	ld.global.u32 	%r311, [%rd6+288];
	xor.b32  	%r371, %r371, %r311;
	ld.global.u32 	%r312, [%rd6+292];
	xor.b32  	%r370, %r370, %r312;
	ld.global.u32 	%r313, [%rd6+296];
	xor.b32  	%r369, %r369, %r313;
$L__BB1_36:
	and.b32  	%r315, %r207, 32768;
	setp.eq.s32 	%p19, %r315, 0;
	@%p19 bra 	$L__BB1_38;
	ld.global.u32 	%r316, [%rd6+300];
	xor.b32  	%r373, %r373, %r316;
	ld.global.u32 	%r317, [%rd6+304];
	xor.b32  	%r372, %r372, %r317;
	ld.global.u32 	%r318, [%rd6+308];
	xor.b32  	%r371, %r371, %r318;
	ld.global.u32 	%r319, [%rd6+312];
	xor.b32  	%r370, %r370, %r319;
	ld.global.u32 	%r320, [%rd6+316];
	xor.b32  	%r369, %r369, %r320;
$L__BB1_38:
	add.s32 	%r368, %r368, 16;
	setp.ne.s32 	%p20, %r368, 32;
	@%p20 bra 	$L__BB1_6;
	mad.lo.s32 	%r321, %r362, -31, %r11;
	add.s32 	%r362, %r321, 1;
	setp.ne.s32 	%p21, %r362, 5;
	@%p21 bra 	$L__BB1_5;
	st.global.u32 	[%rd2+4], %r373;
	st.global.u32 	[%rd2+8], %r372;
	st.global.u32 	[%rd2+12], %r371;
	st.global.u32 	[%rd2+16], %r370;
	st.global.u32 	[%rd2+20], %r369;
	add.s32 	%r356, %r356, 1;
	setp.lt.u32 	%p22, %r356, %r2;
	@%p22 bra 	$L__BB1_4;
$L__BB1_41:
	shr.u64 	%rd7, %rd49, 2;
	add.s32 	%r355, %r355, 1;
	setp.gt.u64 	%p23, %rd49, 3;
	mov.u64 	%rd49, %rd7;
	@%p23 bra 	$L__BB1_2;
$L__BB1_42:
	mov.b32 	%r322, 0;
	st.global.v2.u32 	[%rd2+24], {%r322, %r322};
	st.global.u32 	[%rd2+32], %r322;
	mov.b64 	%rd33, 0;
	st.global.u64 	[%rd2+40], %rd33;
	setp.eq.s64 	%p24, %rd22, 0;
	@%p24 bra 	$L__BB1_57;
	setp.eq.s64 	%p25, %rd23, 0;
	@%p25 bra 	$L__BB1_57;
	cvta.to.global.u64 	%rd8, %rd20;
	cvt.rn.f64.u64 	%fd1, %rd21;
	mov.b32 	%r449, 0;
$L__BB1_45:
	mov.b32 	%r450, 0;
$L__BB1_46:
	ld.global.v2.u32 	{%r325, %r326}, [%rd2];
	shr.u32 	%r327, %r326, 2;
	xor.b32  	%r328, %r327, %r326;
	ld.global.v2.u32 	{%r329, %r330}, [%rd2+8];
	ld.global.v2.u32 	{%r331, %r332}, [%rd2+16];
	shl.b32 	%r333, %r332, 4;
	shl.b32 	%r334, %r328, 1;
	xor.b32  	%r335, %r334, %r333;
	xor.b32  	%r336, %r335, %r328;
	xor.b32  	%r337, %r336, %r332;
	add.s32 	%r338, %r325, %r337;
	add.s32 	%r339, %r338, 362437;
	shr.u32 	%r340, %r329, 2;
	xor.b32  	%r341, %r340, %r329;
	st.global.v2.u32 	[%rd2+8], {%r331, %r332};
	shl.b32 	%r342, %r337, 4;
	shl.b32 	%r343, %r341, 1;
	xor.b32  	%r344, %r343, %r342;
	xor.b32  	%r345, %r344, %r341;
	xor.b32  	%r346, %r345, %r337;
	st.global.v2.u32 	[%rd2+16], {%r337, %r346};
	add.s32 	%r347, %r325, 724874;
	st.global.v2.u32 	[%rd2], {%r347, %r330};
	add.s32 	%r348, %r346, %r347;
	cvt.u64.u32 	%rd34, %r339;
	mul.wide.u32 	%rd35, %r348, 2097152;
	xor.b64  	%rd36, %rd35, %rd34;
	cvt.rn.f64.u64 	%fd2, %rd36;
	fma.rn.f64 	%fd3, %fd2, 0d3CA0000000000000, 0d3C90000000000000;
	mul.f64 	%fd4, %fd3, %fd1;
	cvt.rzi.u64.f64 	%rd9, %fd4;
	or.b64  	%rd37, %rd9, %rd21;
	and.b64  	%rd38, %rd37, -4294967296;
	setp.ne.s64 	%p26, %rd38, 0;
	@%p26 bra 	$L__BB1_48;
	cvt.u32.u64 	%r349, %rd21;
	cvt.u32.u64 	%r350, %rd9;
	rem.u32 	%r351, %r350, %r349;
	cvt.u64.u32 	%rd50, %r351;
	bra.uni 	$L__BB1_49;
$L__BB1_48:
	rem.u64 	%rd50, %rd9, %rd21;
$L__BB1_49:
	setp.lt.u64 	%p27, %rd50, 4;
	mov.b64 	%rd52, 0;
	mov.b64 	%rd51, 2;
	mov.b16 	%rs5, 73;
	@%p27 bra 	$L__BB1_55;
$L__BB1_50:
	or.b64  	%rd41, %rd51, %rd50;
	and.b64  	%rd42, %rd41, -4294967296;
	setp.ne.s64 	%p28, %rd42, 0;
	@%p28 bra 	$L__BB1_52;
	cvt.u32.u64 	%r352, %rd50;
	cvt.u32.u64 	%r353, %rd51;
	rem.u32 	%r354, %r353, %r352;
	cvt.u64.u32 	%rd53, %r354;
	bra.uni 	$L__BB1_53;
$L__BB1_52:
	rem.u64 	%rd53, %rd51, %rd50;
$L__BB1_53:
	setp.eq.s64 	%p29, %rd53, 0;
	selp.u64 	%rd43, 1, 0, %p29;
	add.s64 	%rd52, %rd52, %rd43;
	add.s64 	%rd19, %rd51, 1;
	mad.lo.s64 	%rd44, %rd51, %rd51, %rd51;
	add.s64 	%rd45, %rd44, %rd19;
	setp.le.u64 	%p30, %rd45, %rd50;
	mov.u64 	%rd51, %rd19;
	@%p30 bra 	$L__BB1_50;
	cvt.u16.u64 	%rs4, %rd52;
	add.s16 	%rs5, %rs4, 73;
$L__BB1_55:
	add.s64 	%rd46, %rd8, %rd50;
	st.global.u8 	[%rd46], %rs5;
	add.s32 	%r450, %r450, 1;
	cvt.u64.u32 	%rd47, %r450;
	setp.gt.u64 	%p31, %rd23, %rd47;
	@%p31 bra 	$L__BB1_46;
	add.s32 	%r449, %r449, 1;
	cvt.u64.u32 	%rd48, %r449;
	setp.gt.u64 	%p32, %rd22, %rd48;
	@%p32 bra 	$L__BB1_45;
$L__BB1_57:
	ret;

}


// ===== COMPILED SASS (sm_100) =====

	.target	sm_100

	.elftype	@"ET_EXEC"


//--------------------- .note.nv.tkinfo           --------------------------
	.section	.note.nv.tkinfo,"",@"SHT_NOTE"
	.sectionflags	@"SHF_NOTE_NV_TKINFO"
	.tkinfo
        /*0018*/ 	.word	0x00000002
        /*0030*/ 	.string	""
        /*0030*/ 	.string	"ptxas"
        /*0030*/ 	.string	"Cuda compilation tools, release 13.0, V13.0.88"
        /*0030*/ 	.string	"Build cuda_13.0.r13.0/compiler.36424714_0"
        /*0030*/ 	.string	"-arch sm_100 -m 64 "



//--------------------- .note.nv.cuinfo           --------------------------
	.section	.note.nv.cuinfo,"",@"SHT_NOTE"
	.sectionflags	@"SHF_NOTE_NV_CUINFO"
        /*0018*/ 	.short	0x0002
        /*001a*/ 	.short	0x0064
        /*001c*/ 	.short	0x0082
	.zero		2


//--------------------- .nv.info                  --------------------------
	.section	.nv.info,"",@"SHT_CUDA_INFO"
	.align	4


	//----- nvinfo : EIATTR_REGCOUNT
	.align		4
        /*0000*/ 	.byte	0x04, 0x2f
        /*0002*/ 	.short	(.L_10 - .L_9)
	.align		4
.L_9:
        /*0004*/ 	.word	index@(_Z7regularPcyyy)
        /*0008*/ 	.word	0x00000018


	//----- nvinfo : EIATTR_FRAME_SIZE
	.align		4
.L_10:
        /*000c*/ 	.byte	0x04, 0x11
        /*000e*/ 	.short	(.L_12 - .L_11)
	.align		4
.L_11:
        /*0010*/ 	.word	index@($__internal_1_$__cuda_sm20_rem_u64)
        /*0014*/ 	.word	0x00000000


	//----- nvinfo : EIATTR_FRAME_SIZE
	.align		4
.L_12:
        /*0018*/ 	.byte	0x04, 0x11
        /*001a*/ 	.short	(.L_14 - .L_13)
	.align		4
.L_13:
        /*001c*/ 	.word	index@(_Z7regularPcyyy)
        /*0020*/ 	.word	0x00000000


	//----- nvinfo : EIATTR_REGCOUNT
	.align		4
.L_14:
        /*0024*/ 	.byte	0x04, 0x2f
        /*0026*/ 	.short	(.L_16 - .L_15)
	.align		4
.L_15:
        /*0028*/ 	.word	index@(_Z9irregularPcP17curandStateXORWOWyyyy)
        /*002c*/ 	.word	0x0000001f


	//----- nvinfo : EIATTR_FRAME_SIZE
	.align		4
.L_16:
        /*0030*/ 	.byte	0x04, 0x11
        /*0032*/ 	.short	(.L_18 - .L_17)
	.align		4
.L_17:
        /*0034*/ 	.word	index@($__internal_0_$__cuda_sm20_rem_u64)
        /*0038*/ 	.word	0x00000000


	//----- nvinfo : EIATTR_FRAME_SIZE
	.align		4
.L_18:
        /*003c*/ 	.byte	0x04, 0x11
        /*003e*/ 	.short	(.L_20 - .L_19)
	.align		4
.L_19:
        /*0040*/ 	.word	index@(_Z9irregularPcP17curandStateXORWOWyyyy)
        /*0044*/ 	.word	0x00000000


	//----- nvinfo : EIATTR_MIN_STACK_SIZE
	.align		4
.L_20:
        /*0048*/ 	.byte	0x04, 0x12
        /*004a*/ 	.short	(.L_22 - .L_21)
	.align		4
.L_21:
        /*004c*/ 	.word	index@(_Z9irregularPcP17curandStateXORWOWyyyy)
        /*0050*/ 	.word	0x00000000


	//----- nvinfo : EIATTR_MIN_STACK_SIZE
	.align		4
.L_22:
        /*0054*/ 	.byte	0x04, 0x12
        /*0056*/ 	.short	(.L_24 - .L_23)
	.align		4
.L_23:
        /*0058*/ 	.word	index@(_Z7regularPcyyy)
        /*005c*/ 	.word	0x00000000
.L_24:


//--------------------- .nv.compat                --------------------------
	.section	.nv.compat,"",@"SHT_CUDA_COMPAT_INFO"
	.align	4
        /*0000*/ 	.byte	0x02, 0x09, 0x00, 0x00, 0x02, 0x02, 0x01, 0x00, 0x02, 0x05, 0x05, 0x00, 0x03, 0x07, 0x01, 0x01
        /*0010*/ 	.byte	0x02, 0x03, 0x00, 0x00, 0x02, 0x06, 0x01, 0x00, 0x04, 0x0b, 0x08, 0x00, 0x01, 0x00, 0x00, 0x00
        /*0020*/ 	.byte	0x00, 0x00, 0x00, 0x00


//--------------------- .nv.info._Z9irregularPcP17curandStateXORWOWyyyy --------------------------
	.section	.nv.info._Z9irregularPcP17curandStateXORWOWyyyy,"",@"SHT_CUDA_INFO"
	.sectionflags	@""
	.align	4


	//----- nvinfo : EIATTR_CUDA_API_VERSION
	.align		4
        /*0000*/ 	.byte	0x04, 0x37
        /*0002*/ 	.short	(.L_26 - .L_25)
.L_25:
        /*0004*/ 	.word	0x00000082


	//----- nvinfo : EIATTR_KPARAM_INFO
	.align		4
.L_26:
        /*0008*/ 	.byte	0x04, 0x17
        /*000a*/ 	.short	(.L_28 - .L_27)
.L_27:
        /*000c*/ 	.word	0x00000000
        /*0010*/ 	.short	0x0005
        /*0012*/ 	.short	0x0028
        /*0014*/ 	.byte	0x00, 0xf0, 0x21, 0x00


	//----- nvinfo : EIATTR_KPARAM_INFO
	.align		4
.L_28:
        /*0018*/ 	.byte	0x04, 0x17
        /*001a*/ 	.short	(.L_30 - .L_29)
.L_29:
        /*001c*/ 	.word	0x00000000
        /*0020*/ 	.short	0x0004
        /*0022*/ 	.short	0x0020
        /*0024*/ 	.byte	0x00, 0xf0, 0x21, 0x00


	//----- nvinfo : EIATTR_KPARAM_INFO
	.align		4
.L_30:
        /*0028*/ 	.byte	0x04, 0x17
        /*002a*/ 	.short	(.L_32 - .L_31)
.L_31:
        /*002c*/ 	.word	0x00000000
        /*0030*/ 	.short	0x0003
        /*0032*/ 	.short	0x0018
        /*0034*/ 	.byte	0x00, 0xf0, 0x21, 0x00


	//----- nvinfo : EIATTR_KPARAM_INFO
	.align		4
.L_32:
        /*0038*/ 	.byte	0x04, 0x17
        /*003a*/ 	.short	(.L_34 - .L_33)
.L_33:
        /*003c*/ 	.word	0x00000000
        /*0040*/ 	.short	0x0002
        /*0042*/ 	.short	0x0010
        /*0044*/ 	.byte	0x00, 0xf0, 0x21, 0x00


	//----- nvinfo : EIATTR_KPARAM_INFO
	.align		4
.L_34:
        /*0048*/ 	.byte	0x04, 0x17
        /*004a*/ 	.short	(.L_36 - .L_35)
.L_35:
        /*004c*/ 	.word	0x00000000
        /*0050*/ 	.short	0x0001
        /*0052*/ 	.short	0x0008
        /*0054*/ 	.byte	0x00, 0xf5, 0x21, 0x00


	//----- nvinfo : EIATTR_KPARAM_INFO
	.align		4
.L_36:
        /*0058*/ 	.byte	0x04, 0x17
        /*005a*/ 	.short	(.L_38 - .L_37)
.L_37:
        /*005c*/ 	.word	0x00000000
        /*0060*/ 	.short	0x0000
        /*0062*/ 	.short	0x0000
        /*0064*/ 	.byte	0x00, 0xf5, 0x21, 0x00


	//----- nvinfo : EIATTR_SPARSE_MMA_MASK
	.align		4
.L_38:
        /*0068*/ 	.byte	0x03, 0x50
        /*006a*/ 	.short	0x0000


	//----- nvinfo : EIATTR_MAXREG_COUNT
	.align		4
        /*006c*/ 	.byte	0x03, 0x1b
        /*006e*/ 	.short	0x00ff


	//----- nvinfo : EIATTR_MERCURY_ISA_VERSION
	.align		4
        /*0070*/ 	.byte	0x03, 0x5f
        /*0072*/ 	.short	0x0101


	//----- nvinfo : EIATTR_VRC_CTA_INIT_COUNT
	.align		4
        /*0074*/ 	.byte	0x02, 0x4a
	.zero		1
	.zero		1


	//----- nvinfo : EIATTR_EXIT_INSTR_OFFSETS
	.align		4
        /*0078*/ 	.byte	0x04, 0x1c
        /*007a*/ 	.short	(.L_40 - .L_39)


	//   ....[0]....
.L_39:
        /*007c*/ 	.word	0x00000ef0


	//   ....[1]....
        /*0080*/ 	.word	0x00000f30


	//   ....[2]....
        /*0084*/ 	.word	0x00001800


	//----- nvinfo : EIATTR_CRS_STACK_SIZE
	.align		4
.L_40:
        /*0088*/ 	.byte	0x04, 0x1e
        /*008a*/ 	.short	(.L_42 - .L_41)
.L_41:
        /*008c*/ 	.word	0x00000000


	//----- nvinfo : EIATTR_CBANK_PARAM_SIZE
	.align		4
.L_42:
        /*0090*/ 	.byte	0x03, 0x19
        /*0092*/ 	.short	0x0030


	//----- nvinfo : EIATTR_PARAM_CBANK
	.align		4
        /*0094*/ 	.byte	0x04, 0x0a
        /*0096*/ 	.short	(.L_44 - .L_43)
	.align		4
.L_43:
        /*0098*/ 	.word	index@(.nv.constant0._Z9irregularPcP17curandStateXORWOWyyyy)
        /*009c*/ 	.short	0x0380
        /*009e*/ 	.short	0x0030


	//----- nvinfo : EIATTR_SW_WAR
	.align		4
.L_44:
        /*00a0*/ 	.byte	0x04, 0x36
        /*00a2*/ 	.short	(.L_46 - .L_45)
.L_45:
        /*00a4*/ 	.word	0x00000008
.L_46:


//--------------------- .nv.info._Z7regularPcyyy  --------------------------
	.section	.nv.info._Z7regularPcyyy,"",@"SHT_CUDA_INFO"
	.sectionflags	@""
	.align	4


	//----- nvinfo : EIATTR_CUDA_API_VERSION
	.align		4
        /*0000*/ 	.byte	0x04, 0x37
        /*0002*/ 	.short	(.L_48 - .L_47)
.L_47:
        /*0004*/ 	.word	0x00000082


	//----- nvinfo : EIATTR_KPARAM_INFO
	.align		4
.L_48:
        /*0008*/ 	.byte	0x04, 0x17
        /*000a*/ 	.short	(.L_50 - .L_49)
.L_49:
        /*000c*/ 	.word	0x00000000
        /*0010*/ 	.short	0x0003
        /*0012*/ 	.short	0x0018
        /*0014*/ 	.byte	0x00, 0xf0, 0x21, 0x00


	//----- nvinfo : EIATTR_KPARAM_INFO
	.align		4
.L_50:
        /*0018*/ 	.byte	0x04, 0x17
        /*001a*/ 	.short	(.L_52 - .L_51)
.L_51:
        /*001c*/ 	.word	0x00000000
        /*0020*/ 	.short	0x0002
        /*0022*/ 	.short	0x0010
        /*0024*/ 	.byte	0x00, 0xf0, 0x21, 0x00


	//----- nvinfo : EIATTR_KPARAM_INFO
	.align		4
.L_52:
        /*0028*/ 	.byte	0x04, 0x17
        /*002a*/ 	.short	(.L_54 - .L_53)
.L_53:
        /*002c*/ 	.word	0x00000000
        /*0030*/ 	.short	0x0001
        /*0032*/ 	.short	0x0008
        /*0034*/ 	.byte	0x00, 0xf0, 0x21, 0x00


	//----- nvinfo : EIATTR_KPARAM_INFO
	.align		4
.L_54:
        /*0038*/ 	.byte	0x04, 0x17
        /*003a*/ 	.short	(.L_56 - .L_55)
.L_55:
        /*003c*/ 	.word	0x00000000
        /*0040*/ 	.short	0x0000
        /*0042*/ 	.short	0x0000
        /*0044*/ 	.byte	0x00, 0xf5, 0x21, 0x00


	//----- nvinfo : EIATTR_SPARSE_MMA_MASK
	.align		4
.L_56:
        /*0048*/ 	.byte	0x03, 0x50
        /*004a*/ 	.short	0x0000


	//----- nvinfo : EIATTR_MAXREG_COUNT
	.align		4
        /*004c*/ 	.byte	0x03, 0x1b
        /*004e*/ 	.short	0x00ff


	//----- nvinfo : EIATTR_MERCURY_ISA_VERSION
	.align		4
        /*0050*/ 	.byte	0x03, 0x5f
        /*0052*/ 	.short	0x0101


	//----- nvinfo : EIATTR_VRC_CTA_INIT_COUNT
	.align		4
        /*0054*/ 	.byte	0x02, 0x4a
	.zero		1
	.zero		1


	//----- nvinfo : EIATTR_EXIT_INSTR_OFFSETS
	.align		4
        /*0058*/ 	.byte	0x04, 0x1c
        /*005a*/ 	.short	(.L_58 - .L_57)


	//   ....[0]....
.L_57:
        /*005c*/ 	.word	0x000000d0


	//   ....[1]....
        /*0060*/ 	.word	0x00000630


	//----- nvinfo : EIATTR_CRS_STACK_SIZE
	.align		4
.L_58:
        /*0064*/ 	.byte	0x04, 0x1e
        /*0066*/ 	.short	(.L_60 - .L_59)
.L_59:
        /*0068*/ 	.word	0x00000000


	//----- nvinfo : EIATTR_CBANK_PARAM_SIZE
	.align		4
.L_60:
        /*006c*/ 	.byte	0x03, 0x19
        /*006e*/ 	.short	0x0020


	//----- nvinfo : EIATTR_PARAM_CBANK
	.align		4
        /*0070*/ 	.byte	0x04, 0x0a
        /*0072*/ 	.short	(.L_62 - .L_61)
	.align		4
.L_61:
        /*0074*/ 	.word	index@(.nv.constant0._Z7regularPcyyy)
        /*0078*/ 	.short	0x0380
        /*007a*/ 	.short	0x0020


	//----- nvinfo : EIATTR_SW_WAR
	.align		4
.L_62:
        /*007c*/ 	.byte	0x04, 0x36
        /*007e*/ 	.short	(.L_64 - .L_63)
.L_63:
        /*0080*/ 	.word	0x00000008
.L_64:


//--------------------- .nv.callgraph             --------------------------
	.section	.nv.callgraph,"",@"SHT_CUDA_CALLGRAPH"
	.align	4
	.sectionentsize	8
	.align		4
        /*0000*/ 	.word	0x00000000
	.align		4
        /*0004*/ 	.word	0xffffffff
	.align		4
        /*0008*/ 	.word	0x00000000
	.align		4
        /*000c*/ 	.word	0xfffffffe
	.align		4
        /*0010*/ 	.word	0x00000000
	.align		4
        /*0014*/ 	.word	0xfffffffd
	.align		4
        /*0018*/ 	.word	0x00000000
	.align		4
        /*001c*/ 	.word	0xfffffffc


//--------------------- .nv.constant4             --------------------------
	.section	.nv.constant4,"a",@progbits
	.align	8
	.align		8
.nv.constant4:
        /*0000*/ 	.dword	precalc_xorwow_matrix
	.align		8
        /*0008*/ 	.dword	precalc_xorwow_offset_matrix
	.align		8
        /*0010*/ 	.dword	mrg32k3aM1
	.align		8
        /*0018*/ 	.dword	mrg32k3aM2
	.align		8
        /*0020*/ 	.dword	mrg32k3aM1SubSeq
	.align		8
        /*0028*/ 	.dword	mrg32k3aM2SubSeq
	.align		8
        /*0030*/ 	.dword	mrg32k3aM1Seq
	.align		8
        /*0038*/ 	.dword	mrg32k3aM2Seq


//--------------------- .nv.constant3             --------------------------
	.section	.nv.constant3,"a",@progbits
	.align	8
.nv.constant3:
	.type		__cr_lgamma_table,@object
	.size		__cr_lgamma_table,(.L_8 - __cr_lgamma_table)
__cr_lgamma_table:
        /*0000*/ 	.byte	0x00, 0x00, 0x00, 0x00, 0x00, 0x00, 0x00, 0x00, 0x00, 0x00, 0x00, 0x00, 0x00, 0x00, 0x00, 0x00
        /*0010*/ 	.byte	0xef, 0x39, 0xfa, 0xfe, 0x42, 0x2e, 0xe6, 0x3f, 0x02, 0x20, 0x2a, 0xfa, 0x0b, 0xab, 0xfc, 0x3f
        /*0020*/ 	.byte	0xf9, 0x2c, 0x92, 0x7c, 0xa7, 0x6c, 0x09, 0x40, 0xc9, 0x79, 0x44, 0x3c, 0x64, 0x26, 0x13, 0x40
        /*0030*/ 	.byte	0xca, 0x01, 0xcf, 0x3a, 0x27, 0x51, 0x1a, 0x40, 0x30, 0xcc, 0x2d, 0xf3, 0xe1, 0x0c, 0x21, 0x40
        /*0040*/ 	.byte	0x0d, 0xb7, 0xfc, 0x82, 0x8e, 0x35, 0x25, 0x40
.L_8:


//--------------------- .text._Z9irregularPcP17curandStateXORWOWyyyy --------------------------
	.section	.text._Z9irregularPcP17curandStateXORWOWyyyy,"ax",@progbits
	.align	128
        .global         _Z9irregularPcP17curandStateXORWOWyyyy
        .type           _Z9irregularPcP17curandStateXORWOWyyyy,@function
        .size           _Z9irregularPcP17curandStateXORWOWyyyy,(.L_x_33 - _Z9irregularPcP17curandStateXORWOWyyyy)
        .other          _Z9irregularPcP17curandStateXORWOWyyyy,@"STO_CUDA_ENTRY STV_DEFAULT"
_Z9irregularPcP17curandStateXORWOWyyyy:
.text._Z9irregularPcP17curandStateXORWOWyyyy:
[----:B------:R-:W-:Y:S01]  /*0000*/  LDC R1, c[0x0][0x37c] ;  /* 0x0000df00ff017b82 */ /* 0x000fe20000000800 */
[----:B------:R-:W0:Y:S07]  /*0010*/  S2R R7, SR_TID.X ;  /* 0x0000000000077919 */ /* 0x000e2e0000002100 */
[----:B------:R-:W1:Y:S01]  /*0020*/  LDC.64 R4, c[0x0][0x3a8] ;  /* 0x0000ea00ff047b82 */ /* 0x000e620000000a00 */
[----:B------:R-:W2:Y:S01]  /*0030*/  LDCU.64 UR6, c[0x0][0x358] ;  /* 0x00006b00ff0677ac */ /* 0x000ea20008000a00 */
[----:B------:R-:W-:Y:S06]  /*0040*/  BSSY.RECONVERGENT B0, `(.L_x_0) ;  /* 0x00000e4000007945 */ /* 0x000fec0003800200 */
[----:B------:R-:W0:Y:S08]  /*0050*/  S2UR UR4, SR_CTAID.X ;  /* 0x00000000000479c3 */ /* 0x000e300000002500 */
[----:B------:R-:W0:Y:S08]  /*0060*/  LDC R0, c[0x0][0x360] ;  /* 0x0000d800ff007b82 */ /* 0x000e300000000800 */
[----:B------:R-:W3:Y:S01]  /*0070*/  LDC.64 R2, c[0x0][0x388] ;  /* 0x0000e200ff027b82 */ /* 0x000ee20000000a00 */
[----:B-1----:R-:W-:-:S02]  /*0080*/  LOP3.LUT R4, R4, 0xaad26b49, RZ, 0x3c, !PT ;  /* 0xaad26b4904047812 */ /* 0x002fc400078e3cff */
[----:B------:R-:W-:-:S03]  /*0090*/  LOP3.LUT R5, R5, 0xf7dcefdd, RZ, 0x3c, !PT ;  /* 0xf7dcefdd05057812 */ /* 0x000fc600078e3cff */
[----:B------:R-:W-:Y:S02]  /*00a0*/  IMAD R4, R4, 0x4182bed5, RZ ;  /* 0x4182bed504047824 */ /* 0x000fe400078e02ff */
[----:B------:R-:W-:Y:S02]  /*00b0*/  IMAD R5, R5, -0x658354e5, RZ ;  /* 0x9a7cab1b05057824 */ /* 0x000fe400078e02ff */
[C---:B------:R-:W-:Y:S01]  /*00c0*/  VIADD R11, R4.reuse, 0x583f19 ;  /* 0x00583f19040b7836 */ /* 0x040fe20000000000 */
[C---:B------:R-:W-:Y:S01]  /*00d0*/  LOP3.LUT R8, R4.reuse, 0x159a55e5, RZ, 0x3c, !PT ;  /* 0x159a55e504087812 */ /* 0x040fe200078e3cff */
[C---:B------:R-:W-:Y:S01]  /*00e0*/  VIADD R9, R5.reuse, 0x1f123bb5 ;  /* 0x1f123bb505097836 */ /* 0x040fe20000000000 */
[----:B------:R-:W-:Y:S02]  /*00f0*/  IADD3 R6, PT, PT, R4, 0x64f0c9, R5 ;  /* 0x0064f0c904067810 */ /* 0x000fe40007ffe005 */
[----:B------:R-:W-:Y:S01]  /*0100*/  LOP3.LUT R10, R5, 0x5491333, RZ, 0x3c, !PT ;  /* 0x05491333050a7812 */ /* 0x000fe200078e3cff */
[----:B0-----:R-:W-:-:S02]  /*0110*/  IMAD R0, R0, UR4, R7 ;  /* 0x0000000400007c24 */ /* 0x001fc4000f8e0207 */
[----:B------:R-:W-:-:S03]  /*0120*/  VIADD R7, R4, 0x75bcd15 ;  /* 0x075bcd1504077836 */ /* 0x000fc60000000000 */
[C---:B------:R-:W-:Y:S01]  /*0130*/  ISETP.NE.AND P0, PT, R0.reuse, RZ, PT ;  /* 0x000000ff0000720c */ /* 0x040fe20003f05270 */
[----:B---3--:R-:W-:-:S05]  /*0140*/  IMAD.WIDE.U32 R2, R0, 0x30, R2 ;  /* 0x0000003000027825 */ /* 0x008fca00078e0002 */
[----:B--2---:R0:W-:Y:S04]  /*0150*/  STG.E.64 desc[UR6][R2.64], R6 ;  /* 0x0000000602007986 */ /* 0x0041e8000c101b06 */
[----:B------:R0:W-:Y:S04]  /*0160*/  STG.E.64 desc[UR6][R2.64+0x8], R8 ;  /* 0x0000080802007986 */ /* 0x0001e8000c101b06 */
[----:B------:R0:W-:Y:S01]  /*0170*/  STG.E.64 desc[UR6][R2.64+0x10], R10 ;  /* 0x0000100a02007986 */ /* 0x0001e2000c101b06 */
[----:B------:R-:W-:Y:S05]  /*0180*/  @!P0 BRA `(.L_x_1) ;  /* 0x0000000c003c8947 */ /* 0x000fea0003800000 */
[----:B------:R-:W-:-:S07]  /*0190*/  CS2R R12, SRZ ;  /* 0x00000000000c7805 */ /* 0x000fce000001ff00 */
.L_x_7:
[----:B-1----:R-:W-:Y:S01]  /*01a0*/  LOP3.LUT R4, R0, 0x3, RZ, 0xc0, !PT ;  /* 0x0000000300047812 */ /* 0x002fe200078ec0ff */
[----:B------:R-:W-:Y:S03]  /*01b0*/  BSSY.RECONVERGENT B1, `(.L_x_2) ;  /* 0x00000c6000017945 */ /* 0x000fe60003800200 */
[----:B------:R-:W-:-:S04]  /*01c0*/  ISETP.NE.U32.AND P0, PT, R4, RZ, PT ;  /* 0x000000ff0400720c */ /* 0x000fc80003f05070 */
[----:B------:R-:W-:-:S13]  /*01d0*/  ISETP.NE.AND.EX P0, PT, RZ, RZ, PT, P0 ;  /* 0x000000ffff00720c */ /* 0x000fda0003f05300 */
[----:B------:R-:W-:Y:S05]  /*01e0*/  @!P0 BRA `(.L_x_3) ;  /* 0x0000000c00088947 */ /* 0x000fea0003800000 */
[----:B0-----:R-:W0:Y:S01]  /*01f0*/  LDC.64 R8, c[0x4][RZ] ;  /* 0x01000000ff087b82 */ /* 0x001e220000000a00 */
[----:B------:R-:W-:Y:S02]  /*0200*/  IMAD.MOV.U32 R14, RZ, RZ, RZ ;  /* 0x000000ffff0e7224 */ /* 0x000fe400078e00ff */
[----:B0-----:R-:W-:-:S07]  /*0210*/  IMAD.WIDE.U32 R8, R12, 0xc80, R8 ;  /* 0x00000c800c087825 */ /* 0x001fce00078e0008 */
.L_x_6:
[----:B-1----:R-:W-:Y:S01]  /*0220*/  IMAD.MOV.U32 R15, RZ, RZ, RZ ;  /* 0x000000ffff0f7224 */ /* 0x002fe200078e00ff */
[----:B------:R-:W-:Y:S01]  /*0230*/  CS2R R4, SRZ ;  /* 0x0000000000047805 */ /* 0x000fe2000001ff00 */
[----:B------:R-:W-:Y:S01]  /*0240*/  IMAD.MOV.U32 R17, RZ, RZ, RZ ;  /* 0x000000ffff117224 */ /* 0x000fe200078e00ff */
[----:B------:R-:W-:-:S07]  /*0250*/  CS2R R6, SRZ ;  /* 0x0000000000067805 */ /* 0x000fce000001ff00 */
.L_x_5:
[----:B------:R-:W-:-:S05]  /*0260*/  IMAD.WIDE.U32 R10, R17, 0x4, R2 ;  /* 0x00000004110a7825 */ /* 0x000fca00078e0002 */
[----:B------:R0:W5:Y:S01]  /*0270*/  LDG.E R16, desc[UR6][R10.64+0x4] ;  /* 0x000004060a107981 */ /* 0x000162000c1e1900 */
[----:B------:R-:W-:-:S07]  /*0280*/  IMAD.MOV.U32 R19, RZ, RZ, RZ ;  /* 0x000000ffff137224 */ /* 0x000fce00078e00ff */
.L_x_4:
[----:B-----5:R-:W-:Y:S01]  /*0290*/  SHF.R.U32.HI R24, RZ, R19, R16 ;  /* 0x00000013ff187219 */ /* 0x020fe20000011610 */
[----:B0-----:R-:W-:-:S03]  /*02a0*/  IMAD.SHL.U32 R10, R17, 0x20, RZ ;  /* 0x00000020110a7824 */ /* 0x001fc600078e00ff */
[----:B------:R-:W-:Y:S01]  /*02b0*/  LOP3.LUT R11, R24, 0x1, RZ, 0xc0, !PT ;  /* 0x00000001180b7812 */ /* 0x000fe200078ec0ff */
[----:B------:R-:W-:-:S03]  /*02c0*/  IMAD.IADD R10, R10, 0x1, R19 ;  /* 0x000000010a0a7824 */ /* 0x000fc600078e0213 */
[----:B------:R-:W-:Y:S01]  /*02d0*/  ISETP.NE.U32.AND P0, PT, R11, 0x1, PT ;  /* 0x000000010b00780c */ /* 0x000fe20003f05070 */
[----:B------:R-:W-:-:S03]  /*02e0*/  IMAD R11, R10, 0x5, RZ ;  /* 0x000000050a0b7824 */ /* 0x000fc600078e02ff */
[----:B------:R-:W-:Y:S01]  /*02f0*/  R2P PR, R24, 0x7e ;  /* 0x0000007e18007804 */ /* 0x000fe20000000000 */
[----:B------:R-:W-:-:S08]  /*0300*/  IMAD.WIDE.U32 R10, R11, 0x4, R8 ;  /* 0x000000040b0a7825 */ /* 0x000fd000078e0008 */
[----:B------:R-:W2:Y:S04]  /*0310*/  @!P0 LDG.E R18, desc[UR6][R10.64] ;  /* 0x000000060a128981 */ /* 0x000ea8000c1e1900 */
[----:B------:R-:W3:Y:S04]  /*0320*/  @!P0 LDG.E R20, desc[UR6][R10.64+0x10] ;  /* 0x000010060a148981 */ /* 0x000ee8000c1e1900 */
[----:B------:R-:W4:Y:S04]  /*0330*/  @P1 LDG.E R22, desc[UR6][R10.64+0x14] ;  /* 0x000014060a161981 */ /* 0x000f28000c1e1900 */
[----:B------:R-:W4:Y:S04]  /*0340*/  @P2 LDG.E R26, desc[UR6][R10.64+0x28] ;  /* 0x000028060a1a2981 */ /* 0x000f28000c1e1900 */
[----:B------:R-:W4:Y:S04]  /*0350*/  @!P0 LDG.E R21, desc[UR6][R10.64+0x4] ;  /* 0x000004060a158981 */ /* 0x000f28000c1e1900 */
[----:B------:R-:W4:Y:S04]  /*0360*/  @!P0 LDG.E R23, desc[UR6][R10.64+0xc] ;  /* 0x00000c060a178981 */ /* 0x000f28000c1e1900 */
[----:B------:R-:W4:Y:S04]  /*0370*/  @P1 LDG.E R25, desc[UR6][R10.64+0x18] ;  /* 0x000018060a191981 */ /* 0x000f28000c1e1900 */
[----:B------:R-:W4:Y:S04]  /*0380*/  @P3 LDG.E R28, desc[UR6][R10.64+0x3c] ;  /* 0x00003c060a1c3981 */ /* 0x000f28000c1e1900 */
[----:B------:R-:W4:Y:S01]  /*0390*/  @P6 LDG.E R27, desc[UR6][R10.64+0x7c] ;  /* 0x00007c060a1b6981 */ /* 0x000f22000c1e1900 */
[----:B--2---:R-:W-:-:S03]  /*03a0*/  @!P0 LOP3.LUT R15, R15, R18, RZ, 0x3c, !PT ;  /* 0x000000120f0f8212 */ /* 0x004fc600078e3cff */
[----:B------:R-:W2:Y:S01]  /*03b0*/  @!P0 LDG.E R18, desc[UR6][R10.64+0x8] ;  /* 0x000008060a128981 */ /* 0x000ea2000c1e1900 */
[----:B---3--:R-:W-:-:S03]  /*03c0*/  @!P0 LOP3.LUT R5, R5, R20, RZ, 0x3c, !PT ;  /* 0x0000001405058212 */ /* 0x008fc600078e3cff */
[----:B------:R-:W3:Y:S01]  /*03d0*/  @P1 LDG.E R20, desc[UR6][R10.64+0x24] ;  /* 0x000024060a141981 */ /* 0x000ee2000c1e1900 */
[----:B----4-:R-:W-:-:S03]  /*03e0*/  @P1 LOP3.LUT R15, R15, R22, RZ, 0x3c, !PT ;  /* 0x000000160f0f1212 */ /* 0x010fc600078e3cff */
[----:B------:R-:W4:Y:S01]  /*03f0*/  @P2 LDG.E R22, desc[UR6][R10.64+0x38] ;  /* 0x000038060a162981 */ /* 0x000f22000c1e1900 */
[----:B------:R-:W-:-:S03]  /*0400*/  @P2 LOP3.LUT R15, R15, R26, RZ, 0x3c, !PT ;  /* 0x0000001a0f0f2212 */ /* 0x000fc600078e3cff */
[----:B------:R-:W4:Y:S01]  /*0410*/  @P4 LDG.E R26, desc[UR6][R10.64+0x50] ;  /* 0x000050060a1a4981 */ /* 0x000f22000c1e1900 */
[----:B------:R-:W-:-:S03]  /*0420*/  @!P0 LOP3.LUT R6, R6, R21, RZ, 0x3c, !PT ;  /* 0x0000001506068212 */ /* 0x000fc600078e3cff */
[----:B------:R-:W4:Y:S01]  /*0430*/  @P1 LDG.E R21, desc[UR6][R10.64+0x20] ;  /* 0x000020060a151981 */ /* 0x000f22000c1e1900 */
[----:B------:R-:W-:-:S03]  /*0440*/  @!P0 LOP3.LUT R4, R4, R23, RZ, 0x3c, !PT ;  /* 0x0000001704048212 */ /* 0x000fc600078e3cff */
[----:B------:R-:W4:Y:S01]  /*0450*/  @P2 LDG.E R23, desc[UR6][R10.64+0x2c] ;  /* 0x00002c060a172981 */ /* 0x000f22000c1e1900 */
[----:B------:R-:W-:-:S03]  /*0460*/  @P1 LOP3.LUT R6, R6, R25, RZ, 0x3c, !PT ;  /* 0x0000001906061212 */ /* 0x000fc600078e3cff */
[----:B------:R-:W4:Y:S01]  /*0470*/  @P2 LDG.E R25, desc[UR6][R10.64+0x34] ;  /* 0x000034060a192981 */ /* 0x000f22000c1e1900 */
[----:B--2---:R-:W-:-:S03]  /*0480*/  @!P0 LOP3.LUT R7, R7, R18, RZ, 0x3c, !PT ;  /* 0x0000001207078212 */ /* 0x004fc600078e3cff */
[----:B------:R-:W2:Y:S01]  /*0490*/  @P1 LDG.E R18, desc[UR6][R10.64+0x1c] ;  /* 0x00001c060a121981 */ /* 0x000ea2000c1e1900 */
[----:B---3--:R-:W-:-:S03]  /*04a0*/  @P1 LOP3.LUT R5, R5, R20, RZ, 0x3c, !PT ;  /* 0x0000001405051212 */ /* 0x008fc600078e3cff */
[----:B------:R-:W3:Y:S01]  /*04b0*/  @P2 LDG.E R20, desc[UR6][R10.64+0x30] ;  /* 0x000030060a142981 */ /* 0x000ee2000c1e1900 */
[----:B----4-:R-:W-:-:S03]  /*04c0*/  @P2 LOP3.LUT R5, R5, R22, RZ, 0x3c, !PT ;  /* 0x0000001605052212 */ /* 0x010fc600078e3cff */
[----:B------:R-:W4:Y:S01]  /*04d0*/  @P3 LDG.E R22, desc[UR6][R10.64+0x4c] ;  /* 0x00004c060a163981 */ /* 0x000f22000c1e1900 */
[----:B------:R-:W-:-:S04]  /*04e0*/  @P3 LOP3.LUT R15, R15, R28, RZ, 0x3c, !PT ;  /* 0x0000001c0f0f3212 */ /* 0x000fc800078e3cff */
[----:B------:R-:W-:Y:S02]  /*04f0*/  @P4 LOP3.LUT R15, R15, R26, RZ, 0x3c, !PT ;  /* 0x0000001a0f0f4212 */ /* 0x000fe400078e3cff */
[----:B------:R-:W-:Y:S01]  /*0500*/  @P1 LOP3.LUT R4, R4, R21, RZ, 0x3c, !PT ;  /* 0x0000001504041212 */ /* 0x000fe200078e3cff */
[----:B------:R-:W4:Y:S04]  /*0510*/  @P5 LDG.E R26, desc[UR6][R10.64+0x64] ;  /* 0x000064060a1a5981 */ /* 0x000f28000c1e1900 */
[----:B------:R-:W4:Y:S01]  /*0520*/  @P3 LDG.E R21, desc[UR6][R10.64+0x40] ;  /* 0x000040060a153981 */ /* 0x000f22000c1e1900 */
[----:B------:R-:W-:Y:S02]  /*0530*/  @P2 LOP3.LUT R6, R6, R23, RZ, 0x3c, !PT ;  /* 0x0000001706062212 */ /* 0x000fe400078e3cff */
[----:B------:R-:W-:Y:S01]  /*0540*/  @P2 LOP3.LUT R4, R4, R25, RZ, 0x3c, !PT ;  /* 0x0000001904042212 */ /* 0x000fe200078e3cff */
[----:B------:R-:W4:Y:S04]  /*0550*/  @P3 LDG.E R23, desc[UR6][R10.64+0x48] ;  /* 0x000048060a173981 */ /* 0x000f28000c1e1900 */
[----:B------:R-:W4:Y:S01]  /*0560*/  @P4 LDG.E R25, desc[UR6][R10.64+0x54] ;  /* 0x000054060a194981 */ /* 0x000f22000c1e1900 */
[----:B--2---:R-:W-:-:S03]  /*0570*/  @P1 LOP3.LUT R7, R7, R18, RZ, 0x3c, !PT ;  /* 0x0000001207071212 */ /* 0x004fc600078e3cff */
[----:B------:R-:W2:Y:S01]  /*0580*/  @P3 LDG.E R18, desc[UR6][R10.64+0x44] ;  /* 0x000044060a123981 */ /* 0x000ea2000c1e1900 */
[----:B---3--:R-:W-:-:S03]  /*0590*/  @P2 LOP3.LUT R7, R7, R20, RZ, 0x3c, !PT ;  /* 0x0000001407072212 */ /* 0x008fc600078e3cff */
[----:B------:R-:W3:Y:S01]  /*05a0*/  @P4 LDG.E R20, desc[UR6][R10.64+0x58] ;  /* 0x000058060a144981 */ /* 0x000ee2000c1e1900 */
[----:B----4-:R-:W-:-:S03]  /*05b0*/  @P3 LOP3.LUT R5, R5, R22, RZ, 0x3c, !PT ;  /* 0x0000001605053212 */ /* 0x010fc600078e3cff */
[----:B------:R-:W4:Y:S01]  /*05c0*/  @P4 LDG.E R22, desc[UR6][R10.64+0x60] ;  /* 0x000060060a164981 */ /* 0x000f22000c1e1900 */
[----:B------:R-:W-:Y:S02]  /*05d0*/  LOP3.LUT P0, RZ, R24, 0x80, RZ, 0xc0, !PT ;  /* 0x0000008018ff7812 */ /* 0x000fe4000780c0ff */
[----:B------:R-:W-:Y:S02]  /*05e0*/  @P5 LOP3.LUT R15, R15, R26, RZ, 0x3c, !PT ;  /* 0x0000001a0f0f5212 */ /* 0x000fe400078e3cff */
[----:B------:R-:W4:Y:S01]  /*05f0*/  @P6 LDG.E R26, desc[UR6][R10.64+0x78] ;  /* 0x000078060a1a6981 */ /* 0x000f22000c1e1900 */
[----:B------:R-:W-:-:S03]  /*0600*/  @P3 LOP3.LUT R6, R6, R21, RZ, 0x3c, !PT ;  /* 0x0000001506063212 */ /* 0x000fc600078e3cff */
[----:B------:R-:W4:Y:S01]  /*0610*/  @P4 LDG.E R21, desc[UR6][R10.64+0x5c] ;  /* 0x00005c060a154981 */ /* 0x000f22000c1e1900 */
[----:B------:R-:W-:-:S03]  /*0620*/  @P3 LOP3.LUT R4, R4, R23, RZ, 0x3c, !PT ;  /* 0x0000001704043212 */ /* 0x000fc600078e3cff */
[----:B------:R-:W4:Y:S01]  /*0630*/  @P5 LDG.E R23, desc[UR6][R10.64+0x68] ;  /* 0x000068060a175981 */ /* 0x000f22000c1e1900 */
[----:B------:R-:W-:-:S03]  /*0640*/  @P4 LOP3.LUT R6, R6, R25, RZ, 0x3c, !PT ;  /* 0x0000001906064212 */ /* 0x000fc600078e3cff */
[----:B------:R-:W4:Y:S01]  /*0650*/  @P5 LDG.E R25, desc[UR6][R10.64+0x70] ;  /* 0x000070060a195981 */ /* 0x000f22000c1e1900 */
[----:B--2---:R-:W-:-:S03]  /*0660*/  @P3 LOP3.LUT R7, R7, R18, RZ, 0x3c, !PT ;  /* 0x0000001207073212 */ /* 0x004fc600078e3cff */
[----:B------:R-:W2:Y:S01]  /*0670*/  @P5 LDG.E R18, desc[UR6][R10.64+0x6c] ;  /* 0x00006c060a125981 */ /* 0x000ea2000c1e1900 */
[----:B---3--:R-:W-:-:S03]  /*0680*/  @P4 LOP3.LUT R7, R7, R20, RZ, 0x3c, !PT ;  /* 0x0000001407074212 */ /* 0x008fc600078e3cff */
[----:B------:R-:W3:Y:S01]  /*0690*/  @P5 LDG.E R20, desc[UR6][R10.64+0x74] ;  /* 0x000074060a145981 */ /* 0x000ee2000c1e1900 */
[----:B----4-:R-:W-:-:S03]  /*06a0*/  @P4 LOP3.LUT R5, R5, R22, RZ, 0x3c, !PT ;  /* 0x0000001605054212 */ /* 0x010fc600078e3cff */
[----:B------:R-:W4:Y:S01]  /*06b0*/  @P0 LDG.E R22, desc[UR6][R10.64+0x8c] ;  /* 0x00008c060a160981 */ /* 0x000f22000c1e1900 */
[----:B------:R-:W-:-:S03]  /*06c0*/  @P6 LOP3.LUT R15, R15, R26, RZ, 0x3c, !PT ;  /* 0x0000001a0f0f6212 */ /* 0x000fc600078e3cff */
        /* <DEDUP_REMOVED lines=13> */
[----:B------:R-:W-:Y:S02]  /*07a0*/  @P6 LOP3.LUT R6, R6, R27, RZ, 0x3c, !PT ;  /* 0x0000001b06066212 */ /* 0x000fe400078e3cff */
[----:B------:R-:W-:Y:S02]  /*07b0*/  @P6 LOP3.LUT R4, R4, R21, RZ, 0x3c, !PT ;  /* 0x0000001504046212 */ /* 0x000fe400078e3cff */
[----:B------:R-:W-:Y:S02]  /*07c0*/  @P0 LOP3.LUT R6, R6, R23, RZ, 0x3c, !PT ;  /* 0x0000001706060212 */ /* 0x000fe400078e3cff */
[----:B------:R-:W-:Y:S02]  /*07d0*/  @P0 LOP3.LUT R4, R4, R25, RZ, 0x3c, !PT ;  /* 0x0000001904040212 */ /* 0x000fe400078e3cff */
[----:B--2---:R-:W-:Y:S02]  /*07e0*/  @P6 LOP3.LUT R7, R7, R18, RZ, 0x3c, !PT ;  /* 0x0000001207076212 */ /* 0x004fe400078e3cff */
[----:B---3--:R-:W-:-:S02]  /*07f0*/  @P6 LOP3.LUT R5, R5, R20, RZ, 0x3c, !PT ;  /* 0x0000001405056212 */ /* 0x008fc400078e3cff */
[----:B----4-:R-:W-:Y:S02]  /*0800*/  @P0 LOP3.LUT R7, R7, R22, RZ, 0x3c, !PT ;  /* 0x0000001607070212 */ /* 0x010fe400078e3cff */
[----:B------:R-:W-:Y:S02]  /*0810*/  @P0 LOP3.LUT R5, R5, R26, RZ, 0x3c, !PT ;  /* 0x0000001a05050212 */ /* 0x000fe400078e3cff */
[----:B------:R-:W-:-:S13]  /*0820*/  R2P PR, R24.B1, 0x7f ;  /* 0x0000007f18007804 */ /* 0x000fda0000001000 */
[----:B------:R-:W2:Y:S04]  /*0830*/  @P0 LDG.E R18, desc[UR6][R10.64+0xa0] ;  /* 0x0000a0060a120981 */ /* 0x000ea8000c1e1900 */
[----:B------:R-:W3:Y:S04]  /*0840*/  @P1 LDG.E R22, desc[UR6][R10.64+0xb4] ;  /* 0x0000b4060a161981 */ /* 0x000ee8000c1e1900 */
[----:B------:R-:W4:Y:S04]  /*0850*/  @P2 LDG.E R26, desc[UR6][R10.64+0xc8] ;  /* 0x0000c8060a1a2981 */ /* 0x000f28000c1e1900 */
[----:B------:R-:W4:Y:S04]  /*0860*/  @P3 LDG.E R28, desc[UR6][R10.64+0xdc] ;  /* 0x0000dc060a1c3981 */ /* 0x000f28000c1e1900 */
[----:B------:R-:W4:Y:S04]  /*0870*/  @P0 LDG.E R23, desc[UR6][R10.64+0xa4] ;  /* 0x0000a4060a170981 */ /* 0x000f28000c1e1900 */
[----:B------:R-:W4:Y:S04]  /*0880*/  @P0 LDG.E R20, desc[UR6][R10.64+0xa8] ;  /* 0x0000a8060a140981 */ /* 0x000f28000c1e1900 */
[----:B------:R-:W4:Y:S04]  /*0890*/  @P4 LDG.E R25, desc[UR6][R10.64+0xf0] ;  /* 0x0000f0060a194981 */ /* 0x000f28000c1e1900 */
        /* <DEDUP_REMOVED lines=21> */
[----:B------:R-:W-:Y:S02]  /*09f0*/  LOP3.LUT P0, RZ, R24, 0x8000, RZ, 0xc0, !PT ;  /* 0x0000800018ff7812 */ /* 0x000fe4000780c0ff */
[----:B----4-:R-:W-:Y:S01]  /*0a00*/  @P5 LOP3.LUT R15, R15, R26, RZ, 0x3c, !PT ;  /* 0x0000001a0f0f5212 */ /* 0x010fe200078e3cff */
[----:B------:R-:W4:Y:S04]  /*0a10*/  @P3 LDG.E R24, desc[UR6][R10.64+0xe4] ;  /* 0x0000e4060a183981 */ /* 0x000f28000c1e1900 */
[----:B------:R-:W2:Y:S01]  /*0a20*/  @P6 LDG.E R26, desc[UR6][R10.64+0x118] ;  /* 0x000118060a1a6981 */ /* 0x000ea2000c1e1900 */
        /* <DEDUP_REMOVED lines=8> */
[----:B---3--:R-:W-:-:S03]  /*0ab0*/  @P2 LOP3.LUT R5, R5, R22, RZ, 0x3c, !PT ;  /* 0x0000001605052212 */ /* 0x008fc600078e3cff */
[----:B------:R-:W3:Y:S01]  /*0ac0*/  @P4 LDG.E R22, desc[UR6][R10.64+0x100] ;  /* 0x000100060a164981 */ /* 0x000ee2000c1e1900 */
[----:B--2---:R-:W-:-:S03]  /*0ad0*/  @P6 LOP3.LUT R15, R15, R26, RZ, 0x3c, !PT ;  /* 0x0000001a0f0f6212 */ /* 0x004fc600078e3cff */
[----:B------:R-:W2:Y:S01]  /*0ae0*/  @P0 LDG.E R26, desc[UR6][R10.64+0x12c] ;  /* 0x00012c060a1a0981 */ /* 0x000ea2000c1e1900 */
[----:B----4-:R-:W-:-:S03]  /*0af0*/  @P2 LOP3.LUT R4, R4, R23, RZ, 0x3c, !PT ;  /* 0x0000001704042212 */ /* 0x010fc600078e3cff */
[----:B------:R-:W4:Y:S01]  /*0b00*/  @P4 LDG.E R23, desc[UR6][R10.64+0xfc] ;  /* 0x0000fc060a174981 */ /* 0x000f22000c1e1900 */
[----:B------:R-:W-:-:S03]  /*0b10*/  @P2 LOP3.LUT R7, R7, R20, RZ, 0x3c, !PT ;  /* 0x0000001407072212 */ /* 0x000fc600078e3cff */
[----:B------:R-:W4:Y:S01]  /*0b20*/  @P4 LDG.E R20, desc[UR6][R10.64+0xf8] ;  /* 0x0000f8060a144981 */ /* 0x000f22000c1e1900 */
[----:B------:R-:W-:Y:S02]  /*0b30*/  @P3 LOP3.LUT R4, R4, R27, RZ, 0x3c, !PT ;  /* 0x0000001b04043212 */ /* 0x000fe400078e3cff */
[----:B------:R-:W-:Y:S01]  /*0b40*/  @P3 LOP3.LUT R6, R6, R25, RZ, 0x3c, !PT ;  /* 0x0000001906063212 */ /* 0x000fe200078e3cff */
[----:B------:R-:W4:Y:S01]  /*0b50*/  @P5 LDG.E R27, desc[UR6][R10.64+0x110] ;  /* 0x000110060a1b5981 */ /* 0x000f22000c1e1900 */
[----:B------:R-:W-:-:S03]  /*0b60*/  @P3 LOP3.LUT R7, R7, R24, RZ, 0x3c, !PT ;  /* 0x0000001807073212 */ /* 0x000fc600078e3cff */
[----:B------:R-:W4:Y:S04]  /*0b70*/  @P5 LDG.E R25, desc[UR6][R10.64+0x108] ;  /* 0x000108060a195981 */ /* 0x000f28000c1e1900 */
        /* <DEDUP_REMOVED lines=19> */
[----:B------:R-:W-:-:S05]  /*0cb0*/  VIADD R19, R19, 0x10 ;  /* 0x0000001013137836 */ /* 0x000fca0000000000 */
[----:B------:R-:W-:Y:S02]  /*0cc0*/  ISETP.NE.AND P1, PT, R19, 0x20, PT ;  /* 0x000000201300780c */ /* 0x000fe40003f25270 */
[----:B------:R-:W-:Y:S02]  /*0cd0*/  @P5 LOP3.LUT R5, R5, R18, RZ, 0x3c, !PT ;  /* 0x0000001205055212 */ /* 0x000fe400078e3cff */
[----:B------:R-:W-:Y:S02]  /*0ce0*/  @P6 LOP3.LUT R6, R6, R21, RZ, 0x3c, !PT ;  /* 0x0000001506066212 */ /* 0x000fe400078e3cff */
[----:B---3--:R-:W-:-:S04]  /*0cf0*/  @P6 LOP3.LUT R5, R5, R22, RZ, 0x3c, !PT ;  /* 0x0000001605056212 */ /* 0x008fc800078e3cff */
[----:B--2---:R-:W-:Y:S02]  /*0d00*/  @P0 LOP3.LUT R5, R5, R26, RZ, 0x3c, !PT ;  /* 0x0000001a05050212 */ /* 0x004fe400078e3cff */
[----:B----4-:R-:W-:Y:S02]  /*0d10*/  @P6 LOP3.LUT R4, R4, R23, RZ, 0x3c, !PT ;  /* 0x0000001704046212 */ /* 0x010fe400078e3cff */
[----:B------:R-:W-:Y:S02]  /*0d20*/  @P6 LOP3.LUT R7, R7, R20, RZ, 0x3c, !PT ;  /* 0x0000001407076212 */ /* 0x000fe400078e3cff */
[----:B------:R-:W-:Y:S02]  /*0d30*/  @P0 LOP3.LUT R4, R4, R27, RZ, 0x3c, !PT ;  /* 0x0000001b04040212 */ /* 0x000fe400078e3cff */
[----:B------:R-:W-:Y:S02]  /*0d40*/  @P0 LOP3.LUT R6, R6, R25, RZ, 0x3c, !PT ;  /* 0x0000001906060212 */ /* 0x000fe400078e3cff */
[----:B------:R-:W-:Y:S01]  /*0d50*/  @P0 LOP3.LUT R7, R7, R24, RZ, 0x3c, !PT ;  /* 0x0000001807070212 */ /* 0x000fe200078e3cff */
[----:B------:R-:W-:Y:S06]  /*0d60*/  @P1 BRA `(.L_x_4) ;  /* 0xfffffff400481947 */ /* 0x000fec000383ffff */
[----:B------:R-:W-:-:S05]  /*0d70*/  VIADD R17, R17, 0x1 ;  /* 0x0000000111117836 */ /* 0x000fca0000000000 */
[----:B------:R-:W-:-:S13]  /*0d80*/  ISETP.NE.AND P0, PT, R17, 0x5, PT ;  /* 0x000000051100780c */ /* 0x000fda0003f05270 */
[----:B------:R-:W-:Y:S05]  /*0d90*/  @P0 BRA `(.L_x_5) ;  /* 0xfffffff400300947 */ /* 0x000fea000383ffff */
[----:B------:R1:W-:Y:S01]  /*0da0*/  STG.E.64 desc[UR6][R2.64+0x8], R6 ;  /* 0x0000080602007986 */ /* 0x0003e2000c101b06 */
[----:B------:R-:W-:Y:S01]  /*0db0*/  VIADD R14, R14, 0x1 ;  /* 0x000000010e0e7836 */ /* 0x000fe20000000000 */
[----:B------:R-:W-:Y:S02]  /*0dc0*/  LOP3.LUT R11, R0, 0x3, RZ, 0xc0, !PT ;  /* 0x00000003000b7812 */ /* 0x000fe400078ec0ff */
[----:B------:R1:W-:Y:S02]  /*0dd0*/  STG.E.64 desc[UR6][R2.64+0x10], R4 ;  /* 0x0000100402007986 */ /* 0x0003e4000c101b06 */
[----:B------:R-:W-:Y:S02]  /*0de0*/  ISETP.GE.U32.AND P0, PT, R14, R11, PT ;  /* 0x0000000b0e00720c */ /* 0x000fe40003f06070 */
[----:B------:R1:W-:Y:S11]  /*0df0*/  STG.E desc[UR6][R2.64+0x4], R15 ;  /* 0x0000040f02007986 */ /* 0x0003f6000c101906 */
[----:B------:R-:W-:Y:S05]  /*0e00*/  @!P0 BRA `(.L_x_6) ;  /* 0xfffffff400048947 */ /* 0x000fea000383ffff */
.L_x_3:
[----:B------:R-:W-:Y:S05]  /*0e10*/  BSYNC.RECONVERGENT B1 ;  /* 0x0000000000017941 */ /* 0x000fea0003800200 */
.L_x_2:
[----:B------:R-:W-:Y:S01]  /*0e20*/  ISETP.GT.U32.AND P0, PT, R0, 0x3, PT ;  /* 0x000000030000780c */ /* 0x000fe20003f04070 */
[----:B------:R-:W-:Y:S01]  /*0e30*/  VIADD R12, R12, 0x1 ;  /* 0x000000010c0c7836 */ /* 0x000fe20000000000 */
[--C-:B------:R-:W-:Y:S02]  /*0e40*/  SHF.R.U64 R0, R0, 0x2, R13.reuse ;  /* 0x0000000200007819 */ /* 0x100fe4000000120d */
[----:B------:R-:W-:Y:S02]  /*0e50*/  ISETP.GT.U32.AND.EX P0, PT, R13, RZ, PT, P0 ;  /* 0x000000ff0d00720c */ /* 0x000fe40003f04100 */
[----:B------:R-:W-:-:S11]  /*0e60*/  SHF.R.U32.HI R13, RZ, 0x2, R13 ;  /* 0x00000002ff0d7819 */ /* 0x000fd6000001160d */
[----:B------:R-:W-:Y:S05]  /*0e70*/  @P0 BRA `(.L_x_7) ;  /* 0xfffffff000c80947 */ /* 0x000fea000383ffff */
.L_x_1:
[----:B------:R-:W-:Y:S05]  /*0e80*/  BSYNC.RECONVERGENT B0 ;  /* 0x0000000000007941 */ /* 0x000fea0003800200 */
.L_x_0:
[----:B------:R-:W2:Y:S01]  /*0e90*/  LDCU.64 UR4, c[0x0][0x398] ;  /* 0x00007300ff0477ac */ /* 0x000ea20008000a00 */
[----:B------:R3:W-:Y:S04]  /*0ea0*/  STG.E.64 desc[UR6][R2.64+0x18], RZ ;  /* 0x000018ff02007986 */ /* 0x0007e8000c101b06 */
[----:B------:R3:W-:Y:S04]  /*0eb0*/  STG.E desc[UR6][R2.64+0x20], RZ ;  /* 0x000020ff02007986 */ /* 0x0007e8000c101906 */
[----:B------:R3:W-:Y:S01]  /*0ec0*/  STG.E.64 desc[UR6][R2.64+0x28], RZ ;  /* 0x000028ff02007986 */ /* 0x0007e2000c101b06 */
[----:B--2---:R-:W-:-:S04]  /*0ed0*/  ISETP.NE.U32.AND P0, PT, RZ, UR4, PT ;  /* 0x00000004ff007c0c */ /* 0x004fc8000bf05070 */
[----:B------:R-:W-:-:S13]  /*0ee0*/  ISETP.NE.AND.EX P0, PT, RZ, UR5, PT, P0 ;  /* 0x00000005ff007c0c */ /* 0x000fda000bf05300 */
[----:B---3--:R-:W-:Y:S05]  /*0ef0*/  @!P0 EXIT ;  /* 0x000000000000894d */ /* 0x008fea0003800000 */
[----:B------:R-:W2:Y:S02]  /*0f00*/  LDCU.64 UR4, c[0x0][0x3a0] ;  /* 0x00007400ff0477ac */ /* 0x000ea40008000a00 */
[----:B--2---:R-:W-:-:S04]  /*0f10*/  ISETP.NE.U32.AND P0, PT, RZ, UR4, PT ;  /* 0x00000004ff007c0c */ /* 0x004fc8000bf05070 */
[----:B------:R-:W-:-:S13]  /*0f20*/  ISETP.NE.AND.EX P0, PT, RZ, UR5, PT, P0 ;  /* 0x00000005ff007c0c */ /* 0x000fda000bf05300 */
[----:B------:R-:W-:Y:S05]  /*0f30*/  @!P0 EXIT ;  /* 0x000000000000894d */ /* 0x000fea0003800000 */
[----:B------:R-:W1:Y:S02]  /*0f40*/  LDCU.64 UR4, c[0x0][0x390] ;  /* 0x00007200ff0477ac */ /* 0x000e640008000a00 */
[----:B-1----:R-:W1:Y:S01]  /*0f50*/  I2F.F64.U64 R4, UR4 ;  /* 0x0000000400047d12 */ /* 0x002e620008301800 */
[----:B------:R-:W-:-:S05]  /*0f60*/  UMOV UR4, URZ ;  /* 0x000000ff00047c82 */ /* 0x000fca0008000000 */
.L_x_19:
[----:B--2---:R-:W-:-:S05]  /*0f70*/  UMOV UR5, URZ ;  /* 0x000000ff00057c82 */ /* 0x004fca0008000000 */
.L_x_18:
[----:B--2---:R-:W2:Y:S01]  /*0f80*/  LDG.E.64 R12, desc[UR6][R2.64] ;  /* 0x00000006020c7981 */ /* 0x004ea2000c1e1b00 */
[----:B------:R-:W3:Y:S03]  /*0f90*/  LDCU UR8, c[0x0][0x394] ;  /* 0x00007280ff0877ac */ /* 0x000ee60008000800 */
[----:B0-----:R-:W4:Y:S04]  /*0fa0*/  LDG.E.64 R6, desc[UR6][R2.64+0x10] ;  /* 0x0000100602067981 */ /* 0x001f28000c1e1b00 */
[----:B------:R-:W5:Y:S01]  /*0fb0*/  LDG.E.64 R8, desc[UR6][R2.64+0x8] ;  /* 0x0000080602087981 */ /* 0x000f62000c1e1b00 */
[----:B------:R-:W-:Y:S01]  /*0fc0*/  BSSY.RECONVERGENT B0, `(.L_x_8) ;  /* 0x000003c000007945 */ /* 0x000fe20003800200 */
[----:B--2---:R-:W-:-:S04]  /*0fd0*/  SHF.R.U32.HI R0, RZ, 0x2, R13 ;  /* 0x00000002ff007819 */ /* 0x004fc8000001160d */
[----:B------:R-:W-:Y:S01]  /*0fe0*/  LOP3.LUT R0, R0, R13, RZ, 0x3c, !PT ;  /* 0x0000000d00007212 */ /* 0x000fe200078e3cff */
[----:B----4-:R-:W-:Y:S01]  /*0ff0*/  IMAD.SHL.U32 R11, R7, 0x10, RZ ;  /* 0x00000010070b7824 */ /* 0x010fe200078e00ff */
[----:B------:R0:W-:Y:S01]  /*1000*/  STG.E.64 desc[UR6][R2.64+0x8], R6 ;  /* 0x0000080602007986 */ /* 0x0001e2000c101b06 */
[----:B-----5:R-:W-:Y:S02]  /*1010*/  SHF.R.U32.HI R13, RZ, 0x2, R8 ;  /* 0x00000002ff0d7819 */ /* 0x020fe40000011608 */
[----:B------:R-:W-:Y:S02]  /*1020*/  IMAD.SHL.U32 R10, R0, 0x2, RZ ;  /* 0x00000002000a7824 */ /* 0x000fe400078e00ff */
[----:B------:R-:W-:-:S03]  /*1030*/  LOP3.LUT R13, R13, R8, RZ, 0x3c, !PT ;  /* 0x000000080d0d7212 */ /* 0x000fc600078e3cff */
[----:B------:R-:W-:Y:S02]  /*1040*/  LOP3.LUT R10, R0, R10, R11, 0x96, !PT ;  /* 0x0000000a000a7212 */ /* 0x000fe400078e960b */
[----:B------:R-:W-:Y:S02]  /*1050*/  IMAD.SHL.U32 R8, R13, 0x2, RZ ;  /* 0x000000020d087824 */ /* 0x000fe400078e00ff */
[----:B------:R-:W-:-:S04]  /*1060*/  LOP3.LUT R10, R10, R7, RZ, 0x3c, !PT ;  /* 0x000000070a0a7212 */ /* 0x000fc800078e3cff */
[----:B------:R-:W-:Y:S01]  /*1070*/  IADD3 R17, PT, PT, R12, 0x587c5, R10 ;  /* 0x000587c50c117810 */ /* 0x000fe20007ffe00a */
[----:B------:R-:W-:-:S05]  /*1080*/  IMAD.SHL.U32 R0, R10, 0x10, RZ ;  /* 0x000000100a007824 */ /* 0x000fca00078e00ff */
[----:B------:R-:W-:Y:S01]  /*1090*/  LOP3.LUT R11, R13, R8, R0, 0x96, !PT ;  /* 0x000000080d0b7212 */ /* 0x000fe200078e9600 */
[----:B------:R-:W-:-:S03]  /*10a0*/  VIADD R8, R12, 0xb0f8a ;  /* 0x000b0f8a0c087836 */ /* 0x000fc60000000000 */
[----:B------:R-:W-:Y:S02]  /*10b0*/  LOP3.LUT R11, R11, R10, RZ, 0x3c, !PT ;  /* 0x0000000a0b0b7212 */ /* 0x000fe400078e3cff */
[----:B------:R0:W-:Y:S03]  /*10c0*/  STG.E.64 desc[UR6][R2.64], R8 ;  /* 0x0000000802007986 */ /* 0x0001e6000c101b06 */
[----:B------:R-:W-:Y:S01]  /*10d0*/  IMAD.IADD R14, R11, 0x1, R8 ;  /* 0x000000010b0e7824 */ /* 0x000fe200078e0208 */
[----:B------:R0:W-:Y:S03]  /*10e0*/  STG.E.64 desc[UR6][R2.64+0x10], R10 ;  /* 0x0000100a02007986 */ /* 0x0001e6000c101b06 */
[----:B------:R-:W-:-:S03]  /*10f0*/  IMAD.WIDE.U32 R14, R14, 0x200000, RZ ;  /* 0x002000000e0e7825 */ /* 0x000fc600078e00ff */
[----:B------:R-:W-:Y:S01]  /*1100*/  LOP3.LUT R16, R14, R17, RZ, 0x3c, !PT ;  /* 0x000000110e107212 */ /* 0x000fe200078e3cff */
[----:B------:R-:W-:Y:S02]  /*1110*/  IMAD.MOV.U32 R17, RZ, RZ, R15 ;  /* 0x000000ffff117224 */ /* 0x000fe400078e000f */
[----:B------:R-:W-:Y:S02]  /*1120*/  IMAD.MOV.U32 R14, RZ, RZ, 0x0 ;  /* 0x00000000ff0e7424 */ /* 0x000fe400078e00ff */
[----:B------:R-:W2:Y:S01]  /*1130*/  I2F.F64.U64 R12, R16 ;  /* 0x00000010000c7312 */ /* 0x000ea20000301800 */
[----:B------:R-:W-:-:S06]  /*1140*/  IMAD.MOV.U32 R15, RZ, RZ, 0x3ca00000 ;  /* 0x3ca00000ff0f7424 */ /* 0x000fcc00078e00ff */
[----:B--2---:R-:W-:-:S08]  /*1150*/  DFMA R12, R12, R14, 5.5511151231257827021e-17 ;  /* 0x3c9000000c0c742b */ /* 0x004fd0000000000e */
[----:B-1----:R-:W-:-:S06]  /*1160*/  DMUL R12, R4, R12 ;  /* 0x0000000c040c7228 */ /* 0x002fcc0000000000 */
[----:B------:R-:W3:Y:S02]  /*1170*/  F2I.U64.F64.TRUNC R14, R12 ;  /* 0x0000000c000e7311 */ /* 0x000ee4000030d800 */
[----:B---3--:R-:W-:-:S04]  /*1180*/  LOP3.LUT R0, R15, UR8, RZ, 0xfc, !PT ;  /* 0x000000080f007c12 */ /* 0x008fc8000f8efcff */
[----:B------:R-:W-:-:S13]  /*1190*/  ISETP.NE.U32.AND P0, PT, R0, RZ, PT ;  /* 0x000000ff0000720c */ /* 0x000fda0003f05070 */
[----:B0-----:R-:W-:Y:S05]  /*11a0*/  @P0 BRA `(.L_x_9) ;  /* 0x0000000000540947 */ /* 0x001fea0003800000 */
[----:B------:R-:W0:Y:S02]  /*11b0*/  LDCU UR8, c[0x0][0x390] ;  /* 0x00007200ff0877ac */ /* 0x000e240008000800 */
[----:B0-----:R-:W0:Y:S01]  /*11c0*/  I2F.U32.RP R0, UR8 ;  /* 0x0000000800007d06 */ /* 0x001e220008209000 */
[----:B------:R-:W-:-:S07]  /*11d0*/  ISETP.NE.U32.AND P1, PT, RZ, UR8, PT ;  /* 0x00000008ff007c0c */ /* 0x000fce000bf25070 */
[----:B0-----:R-:W0:Y:S02]  /*11e0*/  MUFU.RCP R0, R0 ;  /* 0x0000000000007308 */ /* 0x001e240000001000 */
[----:B0-----:R-:W-:-:S06]  /*11f0*/  VIADD R6, R0, 0xffffffe ;  /* 0x0ffffffe00067836 */ /* 0x001fcc0000000000 */
[----:B------:R0:W1:Y:S02]  /*1200*/  F2I.FTZ.U32.TRUNC.NTZ R7, R6 ;  /* 0x0000000600077305 */ /* 0x000064000021f000 */
[----:B0-----:R-:W-:Y:S02]  /*1210*/  IMAD.MOV.U32 R6, RZ, RZ, RZ ;  /* 0x000000ffff067224 */ /* 0x001fe400078e00ff */
[----:B-1----:R-:W-:-:S04]  /*1220*/  IMAD.MOV R9, RZ, RZ, -R7 ;  /* 0x000000ffff097224 */ /* 0x002fc800078e0a07 */
[----:B------:R-:W-:-:S04]  /*1230*/  IMAD R9, R9, UR8, RZ ;  /* 0x0000000809097c24 */ /* 0x000fc8000f8e02ff */
[----:B------:R-:W-:-:S06]  /*1240*/  IMAD.HI.U32 R7, R7, R9, R6 ;  /* 0x0000000907077227 */ /* 0x000fcc00078e0006 */
[----:B------:R-:W-:-:S04]  /*1250*/  IMAD.HI.U32 R7, R7, R14, RZ ;  /* 0x0000000e07077227 */ /* 0x000fc800078e00ff */
[----:B------:R-:W-:-:S04]  /*1260*/  IMAD.MOV R7, RZ, RZ, -R7 ;  /* 0x000000ffff077224 */ /* 0x000fc800078e0a07 */
[----:B------:R-:W-:Y:S02]  /*1270*/  IMAD R14, R7, UR8, R14 ;  /* 0x00000008070e7c24 */ /* 0x000fe4000f8e020e */
[----:B------:R-:W-:-:S03]  /*1280*/  IMAD.MOV.U32 R7, RZ, RZ, RZ ;  /* 0x000000ffff077224 */ /* 0x000fc600078e00ff */
[----:B------:R-:W-:-:S13]  /*1290*/  ISETP.GE.U32.AND P0, PT, R14, UR8, PT ;  /* 0x000000080e007c0c */ /* 0x000fda000bf06070 */
[----:B------:R-:W-:-:S05]  /*12a0*/  @P0 VIADD R14, R14, -UR8 ;  /* 0x800000080e0e0c36 */ /* 0x000fca0008000000 */
[----:B------:R-:W-:-:S13]  /*12b0*/  ISETP.GE.U32.AND P0, PT, R14, UR8, PT ;  /* 0x000000080e007c0c */ /* 0x000fda000bf06070 */
[----:B------:R-:W-:Y:S01]  /*12c0*/  @P0 VIADD R14, R14, -UR8 ;  /* 0x800000080e0e0c36 */ /* 0x000fe20008000000 */
[----:B------:R-:W-:-:S05]  /*12d0*/  @!P1 LOP3.LUT R14, RZ, UR8, RZ, 0x33, !PT ;  /* 0x00000008ff0e9c12 */ /* 0x000fca000f8e33ff */
[----:B------:R-:W-:Y:S01]  /*12e0*/  IMAD.MOV.U32 R6, RZ, RZ, R14 ;  /* 0x000000ffff067224 */ /* 0x000fe200078e000e */
[----:B------:R-:W-:Y:S06]  /*12f0*/  BRA `(.L_x_10) ;  /* 0x0000000000207947 */ /* 0x000fec0003800000 */
.L_x_9:
[----:B------:R-:W0:Y:S01]  /*1300*/  LDCU.64 UR8, c[0x0][0x390] ;  /* 0x00007200ff0877ac */ /* 0x000e220008000a00 */
[----:B------:R-:W-:Y:S01]  /*1310*/  IMAD.MOV.U32 R0, RZ, RZ, R14 ;  /* 0x000000ffff007224 */ /* 0x000fe200078e000e */
[----:B------:R-:W-:Y:S01]  /*1320*/  MOV R10, 0x1360 ;  /* 0x00001360000a7802 */ /* 0x000fe20000000f00 */
[----:B0-----:R-:W-:Y:S02]  /*1330*/  IMAD.U32 R12, RZ, RZ, UR8 ;  /* 0x00000008ff0c7e24 */ /* 0x001fe4000f8e00ff */
[----:B------:R-:W-:-:S07]  /*1340*/  IMAD.U32 R13, RZ, RZ, UR9 ;  /* 0x00000009ff0d7e24 */ /* 0x000fce000f8e00ff */
[----:B------:R-:W-:Y:S05]  /*1350*/  CALL.REL.NOINC `($__internal_0_$__cuda_sm20_rem_u64) ;  /* 0x00000004002c7944 */ /* 0x000fea0003c00000 */
[----:B------:R-:W-:Y:S02]  /*1360*/  IMAD.MOV.U32 R6, RZ, RZ, R12 ;  /* 0x000000ffff067224 */ /* 0x000fe400078e000c */
[----:B------:R-:W-:-:S07]  /*1370*/  IMAD.MOV.U32 R7, RZ, RZ, R13 ;  /* 0x000000ffff077224 */ /* 0x000fce00078e000d */
.L_x_10:
[----:B------:R-:W-:Y:S05]  /*1380*/  BSYNC.RECONVERGENT B0 ;  /* 0x0000000000007941 */ /* 0x000fea0003800200 */
.L_x_8:
[----:B------:R-:W-:Y:S01]  /*1390*/  ISETP.GE.U32.AND P0, PT, R6, 0x4, PT ;  /* 0x000000040600780c */ /* 0x000fe20003f06070 */
[----:B------:R-:W-:Y:S01]  /*13a0*/  BSSY.RECONVERGENT B0, `(.L_x_11) ;  /* 0x0000037000007945 */ /* 0x000fe20003800200 */
[----:B------:R-:W-:Y:S02]  /*13b0*/  IMAD.MOV.U32 R0, RZ, RZ, 0x49 ;  /* 0x00000049ff007424 */ /* 0x000fe400078e00ff */
[----:B------:R-:W-:-:S13]  /*13c0*/  ISETP.GE.U32.AND.EX P0, PT, R7, RZ, PT, P0 ;  /* 0x000000ff0700720c */ /* 0x000fda0003f06100 */
[----:B------:R-:W-:Y:S05]  /*13d0*/  @!P0 BRA `(.L_x_12) ;  /* 0x0000000000cc8947 */ /* 0x000fea0003800000 */
[----:B------:R-:W-:Y:S01]  /*13e0*/  BSSY.RECONVERGENT B1, `(.L_x_13) ;  /* 0x0000031000017945 */ /* 0x000fe20003800200 */
[----:B------:R-:W-:Y:S02]  /*13f0*/  IMAD.MOV.U32 R11, RZ, RZ, RZ ;  /* 0x000000ffff0b7224 */ /* 0x000fe400078e00ff */
[----:B------:R-:W-:Y:S02]  /*1400*/  IMAD.MOV.U32 R0, RZ, RZ, 0x2 ;  /* 0x00000002ff007424 */ /* 0x000fe400078e00ff */
[----:B------:R-:W-:-:S07]  /*1410*/  IMAD.MOV.U32 R15, RZ, RZ, RZ ;  /* 0x000000ffff0f7224 */ /* 0x000fce00078e00ff */
.L_x_17:
[----:B------:R-:W-:Y:S01]  /*1420*/  LOP3.LUT R8, R15, R7, RZ, 0xfc, !PT ;  /* 0x000000070f087212 */ /* 0x000fe200078efcff */
[----:B------:R-:W-:Y:S03]  /*1430*/  BSSY.RECONVERGENT B2, `(.L_x_14) ;  /* 0x000001d000027945 */ /* 0x000fe60003800200 */
[----:B------:R-:W-:-:S13]  /*1440*/  ISETP.NE.U32.AND P0, PT, R8, RZ, PT ;  /* 0x000000ff0800720c */ /* 0x000fda0003f05070 */
[----:B------:R-:W-:Y:S05]  /*1450*/  @P0 BRA `(.L_x_15) ;  /* 0x0000000000500947 */ /* 0x000fea0003800000 */
[----:B------:R-:W0:Y:S01]  /*1460*/  I2F.U32.RP R10, R6 ;  /* 0x00000006000a7306 */ /* 0x000e220000209000 */
[----:B------:R-:W-:-:S07]  /*1470*/  ISETP.NE.U32.AND P1, PT, R6, RZ, PT ;  /* 0x000000ff0600720c */ /* 0x000fce0003f25070 */
[----:B0-----:R-:W0:Y:S02]  /*1480*/  MUFU.RCP R10, R10 ;  /* 0x0000000a000a7308 */ /* 0x001e240000001000 */
[----:B0-----:R-:W-:-:S06]  /*1490*/  VIADD R8, R10, 0xffffffe ;  /* 0x0ffffffe0a087836 */ /* 0x001fcc0000000000 */
[----:B------:R0:W1:Y:S02]  /*14a0*/  F2I.FTZ.U32.TRUNC.NTZ R9, R8 ;  /* 0x0000000800097305 */ /* 0x000064000021f000 */
[----:B0-----:R-:W-:Y:S02]  /*14b0*/  IMAD.MOV.U32 R8, RZ, RZ, RZ ;  /* 0x000000ffff087224 */ /* 0x001fe400078e00ff */
[----:B-1----:R-:W-:-:S04]  /*14c0*/  IMAD.MOV R13, RZ, RZ, -R9 ;  /* 0x000000ffff0d7224 */ /* 0x002fc800078e0a09 */
[----:B------:R-:W-:-:S04]  /*14d0*/  IMAD R13, R13, R6, RZ ;  /* 0x000000060d0d7224 */ /* 0x000fc800078e02ff */
[----:B------:R-:W-:-:S06]  /*14e0*/  IMAD.HI.U32 R9, R9, R13, R8 ;  /* 0x0000000d09097227 */ /* 0x000fcc00078e0008 */
[----:B------:R-:W-:-:S04]  /*14f0*/  IMAD.HI.U32 R9, R9, R0, RZ ;  /* 0x0000000009097227 */ /* 0x000fc800078e00ff */
[----:B------:R-:W-:-:S04]  /*1500*/  IMAD.MOV R9, RZ, RZ, -R9 ;  /* 0x000000ffff097224 */ /* 0x000fc800078e0a09 */
[----:B------:R-:W-:-:S05]  /*1510*/  IMAD R9, R6, R9, R0 ;  /* 0x0000000906097224 */ /* 0x000fca00078e0200 */
[----:B------:R-:W-:-:S13]  /*1520*/  ISETP.GE.U32.AND P0, PT, R9, R6, PT ;  /* 0x000000060900720c */ /* 0x000fda0003f06070 */
[----:B------:R-:W-:-:S05]  /*1530*/  @P0 IMAD.IADD R9, R9, 0x1, -R6 ;  /* 0x0000000109090824 */ /* 0x000fca00078e0a06 */
[----:B------:R-:W-:-:S13]  /*1540*/  ISETP.GE.U32.AND P0, PT, R9, R6, PT ;  /* 0x000000060900720c */ /* 0x000fda0003f06070 */
[----:B------:R-:W-:Y:S01]  /*1550*/  @P0 IMAD.IADD R9, R9, 0x1, -R6 ;  /* 0x0000000109090824 */ /* 0x000fe200078e0a06 */
[----:B------:R-:W-:-:S04]  /*1560*/  @!P1 LOP3.LUT R9, RZ, R6, RZ, 0x33, !PT ;  /* 0x00000006ff099212 */ /* 0x000fc800078e33ff */
[----:B------:R-:W-:-:S04]  /*1570*/  ISETP.NE.U32.AND P0, PT, R9, RZ, PT ;  /* 0x000000ff0900720c */ /* 0x000fc80003f05070 */
[----:B------:R-:W-:Y:S01]  /*1580*/  ISETP.NE.AND.EX P0, PT, RZ, RZ, PT, P0 ;  /* 0x000000ffff00720c */ /* 0x000fe20003f05300 */
[----:B------:R-:W-:-:S12]  /*1590*/  BRA `(.L_x_16) ;  /* 0x0000000000187947 */ /* 0x000fd80003800000 */
.L_x_15:
[----:B------:R-:W-:Y:S01]  /*15a0*/  IMAD.MOV.U32 R12, RZ, RZ, R6 ;  /* 0x000000ffff0c7224 */ /* 0x000fe200078e0006 */
[----:B------:R-:W-:Y:S01]  /*15b0*/  MOV R10, 0x15e0 ;  /* 0x000015e0000a7802 */ /* 0x000fe20000000f00 */
[----:B------:R-:W-:-:S07]  /*15c0*/  IMAD.MOV.U32 R13, RZ, RZ, R7 ;  /* 0x000000ffff0d7224 */ /* 0x000fce00078e0007 */
[----:B------:R-:W-:Y:S05]  /*15d0*/  CALL.REL.NOINC `($__internal_0_$__cuda_sm20_rem_u64) ;  /* 0x00000000008c7944 */ /* 0x000fea0003c00000 */
[----:B------:R-:W-:-:S04]  /*15e0*/  ISETP.NE.U32.AND P0, PT, R12, RZ, PT ;  /* 0x000000ff0c00720c */ /* 0x000fc80003f05070 */
[----:B------:R-:W-:-:S13]  /*15f0*/  ISETP.NE.AND.EX P0, PT, R13, RZ, PT, P0 ;  /* 0x000000ff0d00720c */ /* 0x000fda0003f05300 */
.L_x_16:
[----:B------:R-:W-:Y:S05]  /*1600*/  BSYNC.RECONVERGENT B2 ;  /* 0x0000000000027941 */ /* 0x000fea0003800200 */
.L_x_14:
[----:B------:R-:W-:Y:S01]  /*1610*/  IMAD.MOV.U32 R14, RZ, RZ, R0 ;  /* 0x000000ffff0e7224 */ /* 0x000fe200078e0000 */
[C---:B------:R-:W-:Y:S01]  /*1620*/  IADD3 R17, P1, PT, R0.reuse, 0x1, RZ ;  /* 0x0000000100117810 */ /* 0x040fe20007f3e0ff */
[-C--:B------:R-:W-:Y:S02]  /*1630*/  IMAD R10, R15, R0.reuse, RZ ;  /* 0x000000000f0a7224 */ /* 0x080fe400078e02ff */
[----:B------:R-:W-:-:S04]  /*1640*/  IMAD.WIDE.U32 R8, R0, R0, R14 ;  /* 0x0000000000087225 */ /* 0x000fc800078e000e */
[----:B------:R-:W-:Y:S01]  /*1650*/  IMAD R10, R0, R15, R10 ;  /* 0x0000000f000a7224 */ /* 0x000fe200078e020a */
[----:B------:R-:W-:Y:S01]  /*1660*/  SEL R0, RZ, 0x1, P0 ;  /* 0x00000001ff007807 */ /* 0x000fe20000000000 */
[----:B------:R-:W-:Y:S01]  /*1670*/  IMAD.X R15, RZ, RZ, R15, P1 ;  /* 0x000000ffff0f7224 */ /* 0x000fe200008e060f */
[----:B------:R-:W-:-:S03]  /*1680*/  IADD3 R13, P1, PT, R17, R8, RZ ;  /* 0x00000008110d7210 */ /* 0x000fc60007f3e0ff */
[----:B------:R-:W-:Y:S01]  /*1690*/  IMAD.IADD R11, R11, 0x1, R0 ;  /* 0x000000010b0b7824 */ /* 0x000fe200078e0200 */
[----:B------:R-:W-:Y:S01]  /*16a0*/  IADD3.X R9, PT, PT, R15, R9, R10, P1, !PT ;  /* 0x000000090f097210 */ /* 0x000fe20000ffe40a */
[----:B------:R-:W-:Y:S01]  /*16b0*/  IMAD.MOV.U32 R0, RZ, RZ, R17 ;  /* 0x000000ffff007224 */ /* 0x000fe200078e0011 */
[----:B------:R-:W-:-:S04]  /*16c0*/  ISETP.GT.U32.AND P1, PT, R13, R6, PT ;  /* 0x000000060d00720c */ /* 0x000fc80003f24070 */
[----:B------:R-:W-:-:S13]  /*16d0*/  ISETP.GT.U32.AND.EX P0, PT, R9, R7, PT, P1 ;  /* 0x000000070900720c */ /* 0x000fda0003f04110 */
[----:B------:R-:W-:Y:S05]  /*16e0*/  @!P0 BRA `(.L_x_17) ;  /* 0xfffffffc004c8947 */ /* 0x000fea000383ffff */
[----:B------:R-:W-:Y:S05]  /*16f0*/  BSYNC.RECONVERGENT B1 ;  /* 0x0000000000017941 */ /* 0x000fea0003800200 */
.L_x_13:
[----:B------:R-:W-:-:S07]  /*1700*/  VIADD R0, R11, 0x49 ;  /* 0x000000490b007836 */ /* 0x000fce0000000000 */
.L_x_12:
[----:B------:R-:W-:Y:S05]  /*1710*/  BSYNC.RECONVERGENT B0 ;  /* 0x0000000000007941 */ /* 0x000fea0003800200 */
.L_x_11:
[----:B------:R-:W0:Y:S01]  /*1720*/  LDCU.64 UR8, c[0x0][0x380] ;  /* 0x00007000ff0877ac */ /* 0x000e220008000a00 */
[----:B------:R-:W1:Y:S01]  /*1730*/  LDCU.64 UR10, c[0x0][0x3a0] ;  /* 0x00007400ff0a77ac */ /* 0x000e620008000a00 */
[----:B------:R-:W-:Y:S01]  /*1740*/  UIADD3 UR5, UPT, UPT, UR5, 0x1, URZ ;  /* 0x0000000105057890 */ /* 0x000fe2000fffe0ff */
[----:B0-----:R-:W-:-:S04]  /*1750*/  IADD3 R6, P0, PT, R6, UR8, RZ ;  /* 0x0000000806067c10 */ /* 0x001fc8000ff1e0ff */
[----:B------:R-:W-:Y:S01]  /*1760*/  IADD3.X R7, PT, PT, R7, UR9, RZ, P0, !PT ;  /* 0x0000000907077c10 */ /* 0x000fe200087fe4ff */
[----:B-1----:R-:W-:-:S04]  /*1770*/  UISETP.GE.U32.AND UP0, UPT, UR5, UR10, UPT ;  /* 0x0000000a0500728c */ /* 0x002fc8000bf06070 */
[----:B------:R2:W-:Y:S01]  /*1780*/  STG.E.U8 desc[UR6][R6.64], R0 ;  /* 0x0000000006007986 */ /* 0x0005e2000c101106 */
[----:B------:R-:W-:-:S09]  /*1790*/  UISETP.GE.U32.AND.EX UP0, UPT, URZ, UR11, UPT, UP0 ;  /* 0x0000000bff00728c */ /* 0x000fd2000bf06100 */
[----:B------:R-:W-:Y:S05]  /*17a0*/  BRA.U !UP0, `(.L_x_18) ;  /* 0xfffffff508f47547 */ /* 0x000fea000b83ffff */
[----:B------:R-:W0:Y:S01]  /*17b0*/  LDCU.64 UR8, c[0x0][0x398] ;  /* 0x00007300ff0877ac */ /* 0x000e220008000a00 */
[----:B------:R-:W-:-:S04]  /*17c0*/  UIADD3 UR4, UPT, UPT, UR4, 0x1, URZ ;  /* 0x0000000104047890 */ /* 0x000fc8000fffe0ff */
[----:B0-----:R-:W-:-:S04]  /*17d0*/  UISETP.GE.U32.AND UP0, UPT, UR4, UR8, UPT ;  /* 0x000000080400728c */ /* 0x001fc8000bf06070 */
[----:B------:R-:W-:-:S09]  /*17e0*/  UISETP.GE.U32.AND.EX UP0, UPT, URZ, UR9, UPT, UP0 ;  /* 0x00000009ff00728c */ /* 0x000fd2000bf06100 */
[----:B------:R-:W-:Y:S05]  /*17f0*/  BRA.U !UP0, `(.L_x_19) ;  /* 0xfffffff508dc7547 */ /* 0x000fea000b83ffff */
[----:B------:R-:W-:Y:S05]  /*1800*/  EXIT ;  /* 0x000000000000794d */ /* 0x000fea0003800000 */
        .weak           $__internal_0_$__cuda_sm20_rem_u64
        .type           $__internal_0_$__cuda_sm20_rem_u64,@function
        .size           $__internal_0_$__cuda_sm20_rem_u64,(.L_x_33 - $__internal_0_$__cuda_sm20_rem_u64)
$__internal_0_$__cuda_sm20_rem_u64:
[----:B------:R-:W0:Y:S08]  /*1810*/  I2F.U64.RP R14, R12 ;  /* 0x0000000c000e7312 */ /* 0x000e300000309000 */
[----:B0-----:R-:W0:Y:S02]  /*1820*/  MUFU.RCP R14, R14 ;  /* 0x0000000e000e7308 */ /* 0x001e240000001000 */
[----:B0-----:R-:W-:-:S06]  /*1830*/  VIADD R8, R14, 0x1ffffffe ;  /* 0x1ffffffe0e087836 */ /* 0x001fcc0000000000 */
[----:B------:R-:W0:Y:S02]  /*1840*/  F2I.U64.TRUNC R8, R8 ;  /* 0x0000000800087311 */ /* 0x000e24000020d800 */
[----:B0-----:R-:W-:-:S04]  /*1850*/  IMAD.WIDE.U32 R16, R8, R12, RZ ;  /* 0x0000000c08107225 */ /* 0x001fc800078e00ff */
[----:B------:R-:W-:Y:S01]  /*1860*/  IMAD R17, R8, R13, R17 ;  /* 0x0000000d08117224 */ /* 0x000fe200078e0211 */
[----:B------:R-:W-:-:S03]  /*1870*/  IADD3 R19, P0, PT, RZ, -R16, RZ ;  /* 0x80000010ff137210 */ /* 0x000fc60007f1e0ff */
[----:B------:R-:W-:Y:S02]  /*1880*/  IMAD R17, R9, R12, R17 ;  /* 0x0000000c09117224 */ /* 0x000fe400078e0211 */
[----:B------:R-:W-:-:S04]  /*1890*/  IMAD.HI.U32 R16, R8, R19, RZ ;  /* 0x0000001308107227 */ /* 0x000fc800078e00ff */
[----:B------:R-:W-:Y:S02]  /*18a0*/  IMAD.X R21, RZ, RZ, ~R17, P0 ;  /* 0x000000ffff157224 */ /* 0x000fe400000e0e11 */
[----:B------:R-:W-:Y:S02]  /*18b0*/  IMAD.MOV.U32 R17, RZ, RZ, R8 ;  /* 0x000000ffff117224 */ /* 0x000fe400078e0008 */
[-C--:B------:R-:W-:Y:S02]  /*18c0*/  IMAD R23, R9, R21.reuse, RZ ;  /* 0x0000001509177224 */ /* 0x080fe400078e02ff */
[----:B------:R-:W-:-:S04]  /*18d0*/  IMAD.WIDE.U32 R16, P0, R8, R21, R16 ;  /* 0x0000001508107225 */ /* 0x000fc80007800010 */
[----:B------:R-:W-:-:S04]  /*18e0*/  IMAD.HI.U32 R21, R9, R21, RZ ;  /* 0x0000001509157227 */ /* 0x000fc800078e00ff */
[----:B------:R-:W-:-:S04]  /*18f0*/  IMAD.HI.U32 R16, P1, R9, R19, R16 ;  /* 0x0000001309107227 */ /* 0x000fc80007820010 */
[----:B------:R-:W-:Y:S01]  /*1900*/  IMAD.X R14, R21, 0x1, R9, P0 ;  /* 0x00000001150e7824 */ /* 0x000fe200000e0609 */
[----:B------:R-:W-:-:S04]  /*1910*/  IADD3 R17, P2, PT, R23, R16, RZ ;  /* 0x0000001017117210 */ /* 0x000fc80007f5e0ff */
[----:B------:R-:W-:Y:S01]  /*1920*/  IADD3.X R19, PT, PT, RZ, RZ, R14, P2, P1 ;  /* 0x000000ffff137210 */ /* 0x000fe200017e240e */
[----:B------:R-:W-:-:S04]  /*1930*/  IMAD.WIDE.U32 R8, R17, R12, RZ ;  /* 0x0000000c11087225 */ /* 0x000fc800078e00ff */
[----:B------:R-:W-:Y:S01]  /*1940*/  IMAD R9, R17, R13, R9 ;  /* 0x0000000d11097224 */ /* 0x000fe200078e0209 */
[----:B------:R-:W-:-:S03]  /*1950*/  IADD3 R21, P0, PT, RZ, -R8, RZ ;  /* 0x80000008ff157210 */ /* 0x000fc60007f1e0ff */
[----:B------:R-:W-:Y:S02]  /*1960*/  IMAD R9, R19, R12, R9 ;  /* 0x0000000c13097224 */ /* 0x000fe400078e0209 */
[----:B------:R-:W-:-:S04]  /*1970*/  IMAD.HI.U32 R16, R17, R21, RZ ;  /* 0x0000001511107227 */ /* 0x000fc800078e00ff */
[----:B------:R-:W-:Y:S02]  /*1980*/  IMAD.X R8, RZ, RZ, ~R9, P0 ;  /* 0x000000ffff087224 */ /* 0x000fe400000e0e09 */
[----:B------:R-:W-:Y:S02]  /*1990*/  IMAD.MOV.U32 R9, RZ, RZ, RZ ;  /* 0x000000ffff097224 */ /* 0x000fe400078e00ff */
[----:B------:R-:W-:-:S04]  /*19a0*/  IMAD.WIDE.U32 R16, P0, R17, R8, R16 ;  /* 0x0000000811107225 */ /* 0x000fc80007800010 */
[C---:B------:R-:W-:Y:S02]  /*19b0*/  IMAD R14, R19.reuse, R8, RZ ;  /* 0x00000008130e7224 */ /* 0x040fe400078e02ff */
[----:B------:R-:W-:-:S04]  /*19c0*/  IMAD.HI.U32 R17, P1, R19, R21, R16 ;  /* 0x0000001513117227 */ /* 0x000fc80007820010 */
[----:B------:R-:W-:Y:S01]  /*19d0*/  IMAD.HI.U32 R8, R19, R8, RZ ;  /* 0x0000000813087227 */ /* 0x000fe200078e00ff */
[----:B------:R-:W-:-:S03]  /*19e0*/  IADD3 R17, P2, PT, R14, R17, RZ ;  /* 0x000000110e117210 */ /* 0x000fc60007f5e0ff */
[----:B------:R-:W-:Y:S02]  /*19f0*/  IMAD.X R19, R8, 0x1, R19, P0 ;  /* 0x0000000108137824 */ /* 0x000fe400000e0613 */
[----:B------:R-:W-:-:S03]  /*1a00*/  IMAD.HI.U32 R8, R17, R0, RZ ;  /* 0x0000000011087227 */ /* 0x000fc600078e00ff */
[----:B------:R-:W-:Y:S01]  /*1a10*/  IADD3.X R19, PT, PT, RZ, RZ, R19, P2, P1 ;  /* 0x000000ffff137210 */ /* 0x000fe200017e2413 */
[----:B------:R-:W-:-:S04]  /*1a20*/  IMAD.WIDE.U32 R8, R17, R15, R8 ;  /* 0x0000000f11087225 */ /* 0x000fc800078e0008 */
[C---:B------:R-:W-:Y:S02]  /*1a30*/  IMAD R17, R19.reuse, R15, RZ ;  /* 0x0000000f13117224 */ /* 0x040fe400078e02ff */
[----:B------:R-:W-:-:S04]  /*1a40*/  IMAD.HI.U32 R8, P0, R19, R0, R8 ;  /* 0x0000000013087227 */ /* 0x000fc80007800008 */
[----:B------:R-:W-:Y:S01]  /*1a50*/  IMAD.HI.U32 R14, R19, R15, RZ ;  /* 0x0000000f130e7227 */ /* 0x000fe200078e00ff */
[----:B------:R-:W-:-:S03]  /*1a60*/  IADD3 R17, P1, PT, R17, R8, RZ ;  /* 0x0000000811117210 */ /* 0x000fc60007f3e0ff */
[----:B------:R-:W-:Y:S02]  /*1a70*/  IMAD.X R14, RZ, RZ, R14, P0 ;  /* 0x000000ffff0e7224 */ /* 0x000fe400000e060e */
[----:B------:R-:W-:-:S04]  /*1a80*/  IMAD.WIDE.U32 R8, R17, R12, RZ ;  /* 0x0000000c11087225 */ /* 0x000fc800078e00ff */
[----:B------:R-:W-:Y:S02]  /*1a90*/  IMAD.X R19, RZ, RZ, R14, P1 ;  /* 0x000000ffff137224 */ /* 0x000fe400008e060e */
[----:B------:R-:W-:Y:S01]  /*1aa0*/  IMAD R17, R17, R13, R9 ;  /* 0x0000000d11117224 */ /* 0x000fe200078e0209 */
[----:B------:R-:W-:-:S03]  /*1ab0*/  IADD3 R9, P1, PT, -R8, R0, RZ ;  /* 0x0000000008097210 */ /* 0x000fc60007f3e1ff */
[-C--:B------:R-:W-:Y:S01]  /*1ac0*/  IMAD R8, R19, R12.reuse, R17 ;  /* 0x0000000c13087224 */ /* 0x080fe200078e0211 */
[----:B------:R-:W-:-:S03]  /*1ad0*/  ISETP.GE.U32.AND P0, PT, R9, R12, PT ;  /* 0x0000000c0900720c */ /* 0x000fc60003f06070 */
[----:B------:R-:W-:Y:S01]  /*1ae0*/  IMAD.X R8, R15, 0x1, ~R8, P1 ;  /* 0x000000010f087824 */ /* 0x000fe200008e0e08 */
[----:B------:R-:W-:-:S04]  /*1af0*/  IADD3 R17, P1, PT, -R12, R9, RZ ;  /* 0x000000090c117210 */ /* 0x000fc80007f3e1ff */
[C---:B------:R-:W-:Y:S01]  /*1b00*/  ISETP.GE.U32.AND.EX P0, PT, R8.reuse, R13, PT, P0 ;  /* 0x0000000d0800720c */ /* 0x040fe20003f06100 */
[----:B------:R-:W-:Y:S01]  /*1b10*/  IMAD.X R14, R8, 0x1, ~R13, P1 ;  /* 0x00000001080e7824 */ /* 0x000fe200008e0e0d */
[----:B------:R-:W-:Y:S02]  /*1b20*/  ISETP.NE.U32.AND P1, PT, R12, RZ, PT ;  /* 0x000000ff0c00720c */ /* 0x000fe40003f25070 */
[----:B------:R-:W-:Y:S02]  /*1b30*/  SEL R17, R17, R9, P0 ;  /* 0x0000000911117207 */ /* 0x000fe40000000000 */
[----:B------:R-:W-:Y:S02]  /*1b40*/  SEL R14, R14, R8, P0 ;  /* 0x000000080e0e7207 */ /* 0x000fe40000000000 */
[----:B------:R-:W-:Y:S02]  /*1b50*/  IADD3 R8, P2, PT, -R12, R17, RZ ;  /* 0x000000110c087210 */ /* 0x000fe40007f5e1ff */
[----:B------:R-:W-:-:S02]  /*1b60*/  ISETP.GE.U32.AND P0, PT, R17, R12, PT ;  /* 0x0000000c1100720c */ /* 0x000fc40003f06070 */
[----:B------:R-:W-:Y:S01]  /*1b70*/  ISETP.NE.AND.EX P1, PT, R13, RZ, PT, P1 ;  /* 0x000000ff0d00720c */ /* 0x000fe20003f25310 */
[C---:B------:R-:W-:Y:S01]  /*1b80*/  IMAD.X R9, R14.reuse, 0x1, ~R13, P2 ;  /* 0x000000010e097824 */ /* 0x040fe200010e0e0d */
[----:B------:R-:W-:-:S04]  /*1b90*/  ISETP.GE.U32.AND.EX P0, PT, R14, R13, PT, P0 ;  /* 0x0000000d0e00720c */ /* 0x000fc80003f06100 */
[----:B------:R-:W-:Y:S01]  /*1ba0*/  SEL R12, R8, R17, P0 ;  /* 0x00000011080c7207 */ /* 0x000fe20000000000 */
[----:B------:R-:W-:Y:S01]  /*1bb0*/  IMAD.MOV.U32 R8, RZ, RZ, R10 ;  /* 0x000000ffff087224 */ /* 0x000fe200078e000a */
[----:B------:R-:W-:Y:S01]  /*1bc0*/  SEL R13, R9, R14, P0 ;  /* 0x0000000e090d7207 */ /* 0x000fe20000000000 */
[----:B------:R-:W-:Y:S01]  /*1bd0*/  IMAD.MOV.U32 R9, RZ, RZ, 0x0 ;  /* 0x00000000ff097424 */ /* 0x000fe200078e00ff */
[----:B------:R-:W-:Y:S02]  /*1be0*/  SEL R12, R12, 0xffffffff, P1 ;  /* 0xffffffff0c0c7807 */ /* 0x000fe40000800000 */
[----:B------:R-:W-:Y:S01]  /*1bf0*/  SEL R13, R13, 0xffffffff, P1 ;  /* 0xffffffff0d0d7807 */ /* 0x000fe20000800000 */
[----:B------:R-:W-:Y:S06]  /*1c00*/  RET.REL.NODEC R8 `(_Z9irregularPcP17curandStateXORWOWyyyy) ;  /* 0xffffffe008fc7950 */ /* 0x000fec0003c3ffff */
.L_x_20:
[----:B------:R-:W-:-:S00]  /*1c10*/  BRA `(.L_x_20) ;  /* 0xfffffffc00fc7947 */ /* 0x000fc0000383ffff */
[----:B------:R-:W-:-:S00]  /*1c20*/  NOP ;  /* 0x0000000000007918 */ /* 0x000fc00000000000 */
        /* <DEDUP_REMOVED lines=13> */
.L_x_33:


//--------------------- .text._Z7regularPcyyy     --------------------------
	.section	.text._Z7regularPcyyy,"ax",@progbits
	.align	128
        .global         _Z7regularPcyyy
        .type           _Z7regularPcyyy,@function
        .size           _Z7regularPcyyy,(.L_x_34 - _Z7regularPcyyy)
        .other          _Z7regularPcyyy,@"STO_CUDA_ENTRY STV_DEFAULT"
_Z7regularPcyyy:
.text._Z7regularPcyyy:
[----:B------:R-:W-:Y:S01]  /*0000*/  LDC R1, c[0x0][0x37c] ;  /* 0x0000df00ff017b82 */ /* 0x000fe20000000800 */
[----:B------:R-:W0:Y:S07]  /*0010*/  S2R R0, SR_TID.X ;  /* 0x0000000000007919 */ /* 0x000e2e0000002100 */
[----:B------:R-:W0:Y:S01]  /*0020*/  S2UR UR4, SR_CTAID.X ;  /* 0x00000000000479c3 */ /* 0x000e220000002500 */
[----:B------:R-:W1:Y:S07]  /*0030*/  LDCU.128 UR8, c[0x0][0x390] ;  /* 0x00007200ff0877ac */ /* 0x000e6e0008000c00 */
[----:B------:R-:W0:Y:S01]  /*0040*/  LDC R3, c[0x0][0x360] ;  /* 0x0000d800ff037b82 */ /* 0x000e220000000800 */
[----:B-1----:R-:W-:-:S04]  /*0050*/  ISETP.NE.U32.AND P0, PT, RZ, UR8, PT ;  /* 0x00000008ff007c0c */ /* 0x002fc8000bf05070 */
[----:B------:R-:W-:Y:S01]  /*0060*/  ISETP.NE.AND.EX P0, PT, RZ, UR9, PT, P0 ;  /* 0x00000009ff007c0c */ /* 0x000fe2000bf05300 */
[----:B0-----:R-:W-:Y:S01]  /*0070*/  IMAD R3, R3, UR4, R0 ;  /* 0x0000000403037c24 */ /* 0x001fe2000f8e0200 */
[----:B------:R-:W0:Y:S03]  /*0080*/  LDCU.64 UR4, c[0x0][0x388] ;  /* 0x00007100ff0477ac */ /* 0x000e260008000a00 */
[----:B------:R-:W-:-:S04]  /*0090*/  IMAD.WIDE.U32 R12, R3, UR10, RZ ;  /* 0x0000000a030c7c25 */ /* 0x000fc8000f8e00ff */
[----:B------:R-:W-:Y:S01]  /*00a0*/  IMAD R0, R3, UR11, R13 ;  /* 0x0000000b03007c24 */ /* 0x000fe2000f8e020d */
[----:B------:R-:W-:-:S04]  /*00b0*/  IADD3 R2, P1, PT, R12, UR10, RZ ;  /* 0x0000000a0c027c10 */ /* 0x000fc8000ff3e0ff */
[----:B------:R-:W-:Y:S01]  /*00c0*/  IADD3.X R3, PT, PT, R0, UR11, RZ, P1, !PT ;  /* 0x0000000b00037c10 */ /* 0x000fe20008ffe4ff */
[----:B0-----:R-:W-:Y:S08]  /*00d0*/  @!P0 EXIT ;  /* 0x000000000000894d */ /* 0x001ff00003800000 */
[----:B------:R-:W-:Y:S01]  /*00e0*/  ISETP.LT.U32.AND P0, PT, R2, UR4, PT ;  /* 0x0000000402007c0c */ /* 0x000fe2000bf01070 */
[----:B------:R-:W0:Y:S03]  /*00f0*/  LDCU.64 UR6, c[0x0][0x358] ;  /* 0x00006b00ff0677ac */ /* 0x000e260008000a00 */
[----:B------:R-:W-:-:S04]  /*0100*/  ISETP.LT.U32.AND.EX P0, PT, R3, UR5, PT, P0 ;  /* 0x0000000503007c0c */ /* 0x000fc8000bf01100 */
[----:B------:R-:W-:Y:S01]  /*0110*/  SEL R2, R2, UR4, P0 ;  /* 0x0000000402027c07 */ /* 0x000fe20008000000 */
[----:B------:R-:W-:Y:S01]  /*0120*/  UMOV UR4, URZ ;  /* 0x000000ff00047c82 */ /* 0x000fe20008000000 */
[----:B------:R-:W-:Y:S01]  /*0130*/  SEL R3, R3, UR5, P0 ;  /* 0x0000000503037c07 */ /* 0x000fe20008000000 */
[----:B------:R-:W-:-:S06]  /*0140*/  UMOV UR5, URZ ;  /* 0x000000ff00057c82 */ /* 0x000fcc0008000000 */
.L_x_31:
[----:B------:R-:W1:Y:S01]  /*0150*/  LDCU.64 UR8, c[0x0][0x390] ;  /* 0x00007200ff0877ac */ /* 0x000e620008000a00 */
[----:B------:R-:W-:Y:S01]  /*0160*/  ISETP.GE.U32.AND P0, PT, R12, R2, PT ;  /* 0x000000020c00720c */ /* 0x000fe20003f06070 */
[----:B------:R-:W-:Y:S01]  /*0170*/  BSSY.RECONVERGENT B0, `(.L_x_21) ;  /* 0x000004a000007945 */ /* 0x000fe20003800200 */
[----:B------:R-:W-:Y:S02]  /*0180*/  UIADD3 UR4, UP0, UPT, UR4, 0x1, URZ ;  /* 0x0000000104047890 */ /* 0x000fe4000ff1e0ff */
[----:B------:R-:W-:Y:S02]  /*0190*/  ISETP.GE.U32.AND.EX P0, PT, R0, R3, PT, P0 ;  /* 0x000000030000720c */ /* 0x000fe40003f06100 */
[----:B------:R-:W-:Y:S02]  /*01a0*/  UIADD3.X UR5, UPT, UPT, URZ, UR5, URZ, UP0, !UPT ;  /* 0x00000005ff057290 */ /* 0x000fe400087fe4ff */
[----:B-1----:R-:W-:-:S04]  /*01b0*/  UISETP.NE.U32.AND UP0, UPT, UR4, UR8, UPT ;  /* 0x000000080400728c */ /* 0x002fc8000bf05070 */
[----:B------:R-:W-:-:S05]  /*01c0*/  UISETP.NE.AND.EX UP0, UPT, UR5, UR9, UPT, UP0 ;  /* 0x000000090500728c */ /* 0x000fca000bf05300 */
[----:B------:R-:W-:Y:S06]  /*01d0*/  @P0 BRA `(.L_x_22) ;  /* 0x00000004000c0947 */ /* 0x000fec0003800000 */
[----:B------:R-:W-:Y:S02]  /*01e0*/  IMAD.MOV.U32 R4, RZ, RZ, R12 ;  /* 0x000000ffff047224 */ /* 0x000fe400078e000c */
[----:B------:R-:W-:-:S07]  /*01f0*/  IMAD.MOV.U32 R6, RZ, RZ, R0 ;  /* 0x000000ffff067224 */ /* 0x000fce00078e0000 */
.L_x_30:
[----:B------:R-:W-:Y:S01]  /*0200*/  ISETP.GE.U32.AND P0, PT, R4, 0x4, PT ;  /* 0x000000040400780c */ /* 0x000fe20003f06070 */
[----:B------:R-:W-:Y:S01]  /*0210*/  BSSY.RECONVERGENT B1, `(.L_x_23) ;  /* 0x0000036000017945 */ /* 0x000fe20003800200 */
[----:B------:R-:W-:Y:S02]  /*0220*/  IMAD.MOV.U32 R5, RZ, RZ, 0x52 ;  /* 0x00000052ff057424 */ /* 0x000fe400078e00ff */
[----:B------:R-:W-:-:S13]  /*0230*/  ISETP.GE.U32.AND.EX P0, PT, R6, RZ, PT, P0 ;  /* 0x000000ff0600720c */ /* 0x000fda0003f06100 */
[----:B------:R-:W-:Y:S05]  /*0240*/  @!P0 BRA `(.L_x_24) ;  /* 0x0000000000c88947 */ /* 0x000fea0003800000 */
[----:B------:R-:W-:Y:S01]  /*0250*/  HFMA2 R7, -RZ, RZ, 0, 1.1920928955078125e-07 ;  /* 0x00000002ff077431 */ /* 0x000fe200000001ff */
[----:B------:R-:W-:Y:S01]  /*0260*/  BSSY.RECONVERGENT B2, `(.L_x_25) ;  /* 0x000002f000027945 */ /* 0x000fe20003800200 */
[----:B------:R-:W-:Y:S02]  /*0270*/  IMAD.MOV.U32 R5, RZ, RZ, RZ ;  /* 0x000000ffff057224 */ /* 0x000fe400078e00ff */
[----:B------:R-:W-:-:S07]  /*0280*/  IMAD.MOV.U32 R8, RZ, RZ, RZ ;  /* 0x000000ffff087224 */ /* 0x000fce00078e00ff */
.L_x_29:
[----:B------:R-:W-:Y:S01]  /*0290*/  LOP3.LUT R9, R8, R6, RZ, 0xfc, !PT ;  /* 0x0000000608097212 */ /* 0x000fe200078efcff */
[----:B------:R-:W-:Y:S03]  /*02a0*/  BSSY.RECONVERGENT B3, `(.L_x_26) ;  /* 0x000001b000037945 */ /* 0x000fe60003800200 */
[----:B------:R-:W-:-:S13]  /*02b0*/  ISETP.NE.U32.AND P0, PT, R9, RZ, PT ;  /* 0x000000ff0900720c */ /* 0x000fda0003f05070 */
[----:B------:R-:W-:Y:S05]  /*02c0*/  @P0 BRA `(.L_x_27) ;  /* 0x0000000000500947 */ /* 0x000fea0003800000 */
[----:B------:R-:W1:Y:S01]  /*02d0*/  I2F.U32.RP R9, R4 ;  /* 0x0000000400097306 */ /* 0x000e620000209000 */
[----:B------:R-:W-:-:S07]  /*02e0*/  ISETP.NE.U32.AND P1, PT, R4, RZ, PT ;  /* 0x000000ff0400720c */ /* 0x000fce0003f25070 */
[----:B-1----:R-:W1:Y:S02]  /*02f0*/  MUFU.RCP R9, R9 ;  /* 0x0000000900097308 */ /* 0x002e640000001000 */
[----:B-1----:R-:W-:-:S06]  /*0300*/  VIADD R10, R9, 0xffffffe ;  /* 0x0ffffffe090a7836 */ /* 0x002fcc0000000000 */
[----:B------:R1:W2:Y:S02]  /*0310*/  F2I.FTZ.U32.TRUNC.NTZ R11, R10 ;  /* 0x0000000a000b7305 */ /* 0x0002a4000021f000 */
[----:B-1----:R-:W-:Y:S02]  /*0320*/  IMAD.MOV.U32 R10, RZ, RZ, RZ ;  /* 0x000000ffff0a7224 */ /* 0x002fe400078e00ff */
[----:B--2---:R-:W-:-:S04]  /*0330*/  IMAD.MOV R15, RZ, RZ, -R11 ;  /* 0x000000ffff0f7224 */ /* 0x004fc800078e0a0b */
[----:B------:R-:W-:-:S04]  /*0340*/  IMAD R15, R15, R4, RZ ;  /* 0x000000040f0f7224 */ /* 0x000fc800078e02ff */
[----:B------:R-:W-:-:S06]  /*0350*/  IMAD.HI.U32 R14, R11, R15, R10 ;  /* 0x0000000f0b0e7227 */ /* 0x000fcc00078e000a */
[----:B------:R-:W-:-:S05]  /*0360*/  IMAD.HI.U32 R14, R14, R7, RZ ;  /* 0x000000070e0e7227 */ /* 0x000fca00078e00ff */
[----:B------:R-:W-:-:S05]  /*0370*/  IADD3 R14, PT, PT, -R14, RZ, RZ ;  /* 0x000000ff0e0e7210 */ /* 0x000fca0007ffe1ff */
        /* <DEDUP_REMOVED lines=9> */
.L_x_27:
[----:B------:R-:W-:-:S07]  /*0410*/  MOV R10, 0x430 ;  /* 0x00000430000a7802 */ /* 0x000fce0000000f00 */
[----:B0-----:R-:W-:Y:S05]  /*0420*/  CALL.REL.NOINC `($__internal_1_$__cuda_sm20_rem_u64) ;  /* 0x0000000000847944 */ /* 0x001fea0003c00000 */
[----:B------:R-:W-:-:S04]  /*0430*/  ISETP.NE.U32.AND P0, PT, R9, RZ, PT ;  /* 0x000000ff0900720c */ /* 0x000fc80003f05070 */
[----:B------:R-:W-:-:S13]  /*0440*/  ISETP.NE.AND.EX P0, PT, R14, RZ, PT, P0 ;  /* 0x000000ff0e00720c */ /* 0x000fda0003f05300 */
.L_x_28:
[----:B0-----:R-:W-:Y:S05]  /*0450*/  BSYNC.RECONVERGENT B3 ;  /* 0x0000000000037941 */ /* 0x001fea0003800200 */
.L_x_26:
[----:B------:R-:W-:Y:S01]  /*0460*/  IMAD.MOV.U32 R10, RZ, RZ, R7 ;  /* 0x000000ffff0a7224 */ /* 0x000fe200078e0007 */
[C---:B------:R-:W-:Y:S01]  /*0470*/  IADD3 R9, P1, PT, R7.reuse, 0x1, RZ ;  /* 0x0000000107097810 */ /* 0x040fe20007f3e0ff */
[----:B------:R-:W-:Y:S02]  /*0480*/  IMAD.MOV.U32 R11, RZ, RZ, R8 ;  /* 0x000000ffff0b7224 */ /* 0x000fe400078e0008 */
[-C--:B------:R-:W-:Y:S02]  /*0490*/  IMAD R14, R8, R7.reuse, RZ ;  /* 0x00000007080e7224 */ /* 0x080fe400078e02ff */
[----:B------:R-:W-:-:S04]  /*04a0*/  IMAD.WIDE.U32 R10, R7, R7, R10 ;  /* 0x00000007070a7225 */ /* 0x000fc800078e000a */
[-C--:B------:R-:W-:Y:S01]  /*04b0*/  IMAD R15, R7, R8.reuse, R14 ;  /* 0x00000008070f7224 */ /* 0x080fe200078e020e */
[----:B------:R-:W-:Y:S02]  /*04c0*/  IADD3.X R8, PT, PT, RZ, R8, RZ, P1, !PT ;  /* 0x00000008ff087210 */ /* 0x000fe40000ffe4ff */
[----:B------:R-:W-:Y:S02]  /*04d0*/  IADD3 R7, P1, PT, R9, R10, RZ ;  /* 0x0000000a09077210 */ /* 0x000fe40007f3e0ff */
[----:B------:R-:W-:Y:S02]  /*04e0*/  SEL R10, RZ, 0x1, P0 ;  /* 0x00000001ff0a7807 */ /* 0x000fe40000000000 */
[----:B------:R-:W-:Y:S02]  /*04f0*/  IADD3.X R11, PT, PT, R8, R11, R15, P1, !PT ;  /* 0x0000000b080b7210 */ /* 0x000fe40000ffe40f */
[----:B------:R-:W-:Y:S01]  /*0500*/  ISETP.GT.U32.AND P1, PT, R7, R4, PT ;  /* 0x000000040700720c */ /* 0x000fe20003f24070 */
[----:B------:R-:W-:-:S02]  /*0510*/  IMAD.IADD R5, R5, 0x1, R10 ;  /* 0x0000000105057824 */ /* 0x000fc400078e020a */
[----:B------:R-:W-:Y:S01]  /*0520*/  IMAD.MOV.U32 R7, RZ, RZ, R9 ;  /* 0x000000ffff077224 */ /* 0x000fe200078e0009 */
[----:B------:R-:W-:-:S13]  /*0530*/  ISETP.GT.U32.AND.EX P0, PT, R11, R6, PT, P1 ;  /* 0x000000060b00720c */ /* 0x000fda0003f04110 */
[----:B------:R-:W-:Y:S05]  /*0540*/  @!P0 BRA `(.L_x_29) ;  /* 0xfffffffc00508947 */ /* 0x000fea000383ffff */
[----:B------:R-:W-:Y:S05]  /*0550*/  BSYNC.RECONVERGENT B2 ;  /* 0x0000000000027941 */ /* 0x000fea0003800200 */
.L_x_25:
[----:B------:R-:W-:-:S07]  /*0560*/  VIADD R5, R5, 0x52 ;  /* 0x0000005205057836 */ /* 0x000fce0000000000 */
.L_x_24:
[----:B0-----:R-:W-:Y:S05]  /*0570*/  BSYNC.RECONVERGENT B1 ;  /* 0x0000000000017941 */ /* 0x001fea0003800200 */
.L_x_23:
[----:B------:R-:W0:Y:S02]  /*0580*/  LDCU.64 UR8, c[0x0][0x380] ;  /* 0x00007000ff0877ac */ /* 0x000e240008000a00 */
[----:B0-----:R-:W-:-:S04]  /*0590*/  IADD3 R8, P0, PT, R4, UR8, RZ ;  /* 0x0000000804087c10 */ /* 0x001fc8000ff1e0ff */
[----:B------:R-:W-:Y:S02]  /*05a0*/  IADD3.X R9, PT, PT, R6, UR9, RZ, P0, !PT ;  /* 0x0000000906097c10 */ /* 0x000fe400087fe4ff */
[----:B------:R-:W-:-:S03]  /*05b0*/  IADD3 R4, P0, PT, R4, 0x1, RZ ;  /* 0x0000000104047810 */ /* 0x000fc60007f1e0ff */
[----:B------:R1:W-:Y:S02]  /*05c0*/  STG.E.U8 desc[UR6][R8.64], R5 ;  /* 0x0000000508007986 */ /* 0x0003e4000c101106 */
[----:B------:R-:W-:Y:S01]  /*05d0*/  IMAD.X R6, RZ, RZ, R6, P0 ;  /* 0x000000ffff067224 */ /* 0x000fe200000e0606 */
[----:B------:R-:W-:-:S04]  /*05e0*/  ISETP.GE.U32.AND P0, PT, R4, R2, PT ;  /* 0x000000020400720c */ /* 0x000fc80003f06070 */
[----:B------:R-:W-:-:S13]  /*05f0*/  ISETP.GE.U32.AND.EX P0, PT, R6, R3, PT, P0 ;  /* 0x000000030600720c */ /* 0x000fda0003f06100 */
[----:B-1----:R-:W-:Y:S05]  /*0600*/  @!P0 BRA `(.L_x_30) ;  /* 0xfffffff800fc8947 */ /* 0x002fea000383ffff */
.L_x_22:
[----:B0-----:R-:W-:Y:S05]  /*0610*/  BSYNC.RECONVERGENT B0 ;  /* 0x0000000000007941 */ /* 0x001fea0003800200 */
.L_x_21:
[----:B------:R-:W-:Y:S05]  /*0620*/  BRA.U UP0, `(.L_x_31) ;  /* 0xfffffff900c87547 */ /* 0x000fea000b83ffff */
[----:B------:R-:W-:Y:S05]  /*0630*/  EXIT ;  /* 0x000000000000794d */ /* 0x000fea0003800000 */
        .weak           $__internal_1_$__cuda_sm20_rem_u64
        .type           $__internal_1_$__cuda_sm20_rem_u64,@function
        .size           $__internal_1_$__cuda_sm20_rem_u64,(.L_x_34 - $__internal_1_$__cuda_sm20_rem_u64)
$__internal_1_$__cuda_sm20_rem_u64:
[----:B------:R-:W-:Y:S01]  /*0640*/  MOV R18, R4 ;  /* 0x0000000400127202 */ /* 0x000fe20000000f00 */
[----:B------:R-:W-:-:S04]  /*0650*/  IMAD.MOV.U32 R19, RZ, RZ, R6 ;  /* 0x000000ffff137224 */ /* 0x000fc800078e0006 */
[----:B------:R-:W0:Y:S08]  /*0660*/  I2F.U64.RP R9, R18 ;  /* 0x0000001200097312 */ /* 0x000e300000309000 */
[----:B0-----:R-:W0:Y:S02]  /*0670*/  MUFU.RCP R9, R9 ;  /* 0x0000000900097308 */ /* 0x001e240000001000 */
[----:B0-----:R-:W-:-:S06]  /*0680*/  VIADD R14, R9, 0x1ffffffe ;  /* 0x1ffffffe090e7836 */ /* 0x001fcc0000000000 */
[----:B------:R-:W0:Y:S02]  /*0690*/  F2I.U64.TRUNC R14, R14 ;  /* 0x0000000e000e7311 */ /* 0x000e24000020d800 */
[----:B0-----:R-:W-:-:S04]  /*06a0*/  IMAD.WIDE.U32 R16, R14, R4, RZ ;  /* 0x000000040e107225 */ /* 0x001fc800078e00ff */
[C---:B------:R-:W-:Y:S01]  /*06b0*/  IMAD R11, R14.reuse, R6, R17 ;  /* 0x000000060e0b7224 */ /* 0x040fe200078e0211 */
[----:B------:R-:W-:Y:S02]  /*06c0*/  IADD3 R21, P0, PT, RZ, -R16, RZ ;  /* 0x80000010ff157210 */ /* 0x000fe40007f1e0ff */
[----:B------:R-:W-:Y:S01]  /*06d0*/  MOV R17, R14 ;  /* 0x0000000e00117202 */ /* 0x000fe20000000f00 */
[----:B------:R-:W-:Y:S02]  /*06e0*/  IMAD R11, R15, R4, R11 ;  /* 0x000000040f0b7224 */ /* 0x000fe400078e020b */
[----:B------:R-:W-:-:S04]  /*06f0*/  IMAD.HI.U32 R16, R14, R21, RZ ;  /* 0x000000150e107227 */ /* 0x000fc800078e00ff */
[----:B------:R-:W-:-:S04]  /*0700*/  IMAD.X R11, RZ, RZ, ~R11, P0 ;  /* 0x000000ffff0b7224 */ /* 0x000fc800000e0e0b */
[----:B------:R-:W-:-:S04]  /*0710*/  IMAD.WIDE.U32 R16, P0, R14, R11, R16 ;  /* 0x0000000b0e107225 */ /* 0x000fc80007800010 */
[C---:B------:R-:W-:Y:S02]  /*0720*/  IMAD R19, R15.reuse, R11, RZ ;  /* 0x0000000b0f137224 */ /* 0x040fe400078e02ff */
[----:B------:R-:W-:-:S04]  /*0730*/  IMAD.HI.U32 R16, P1, R15, R21, R16 ;  /* 0x000000150f107227 */ /* 0x000fc80007820010 */
[----:B------:R-:W-:Y:S01]  /*0740*/  IMAD.HI.U32 R9, R15, R11, RZ ;  /* 0x0000000b0f097227 */ /* 0x000fe200078e00ff */
[----:B------:R-:W-:-:S03]  /*0750*/  IADD3 R17, P2, PT, R19, R16, RZ ;  /* 0x0000001013117210 */ /* 0x000fc60007f5e0ff */
[----:B------:R-:W-:Y:S02]  /*0760*/  IMAD.X R9, R9, 0x1, R15, P0 ;  /* 0x0000000109097824 */ /* 0x000fe400000e060f */
[----:B------:R-:W-:-:S03]  /*0770*/  IMAD.WIDE.U32 R14, R17, R4, RZ ;  /* 0x00000004110e7225 */ /* 0x000fc600078e00ff */
[----:B------:R-:W-:Y:S01]  /*0780*/  IADD3.X R9, PT, PT, RZ, RZ, R9, P2, P1 ;  /* 0x000000ffff097210 */ /* 0x000fe200017e2409 */
[----:B------:R-:W-:Y:S01]  /*0790*/  IMAD R11, R17, R6, R15 ;  /* 0x00000006110b7224 */ /* 0x000fe200078e020f */
[----:B------:R-:W-:-:S03]  /*07a0*/  IADD3 R15, P0, PT, RZ, -R14, RZ ;  /* 0x8000000eff0f7210 */ /* 0x000fc60007f1e0ff */
[----:B------:R-:W-:Y:S02]  /*07b0*/  IMAD R11, R9, R4, R11 ;  /* 0x00000004090b7224 */ /* 0x000fe400078e020b */
[----:B------:R-:W-:-:S04]  /*07c0*/  IMAD.HI.U32 R16, R17, R15, RZ ;  /* 0x0000000f11107227 */ /* 0x000fc800078e00ff */
[----:B------:R-:W-:-:S04]  /*07d0*/  IMAD.X R14, RZ, RZ, ~R11, P0 ;  /* 0x000000ffff0e7224 */ /* 0x000fc800000e0e0b */
[----:B------:R-:W-:-:S04]  /*07e0*/  IMAD.WIDE.U32 R16, P0, R17, R14, R16 ;  /* 0x0000000e11107225 */ /* 0x000fc80007800010 */
[C---:B------:R-:W-:Y:S02]  /*07f0*/  IMAD R18, R9.reuse, R14, RZ ;  /* 0x0000000e09127224 */ /* 0x040fe400078e02ff */
[----:B------:R-:W-:-:S04]  /*0800*/  IMAD.HI.U32 R11, P1, R9, R15, R16 ;  /* 0x0000000f090b7227 */ /* 0x000fc80007820010 */
[----:B------:R-:W-:Y:S02]  /*0810*/  HFMA2 R15, -RZ, RZ, 0, 0 ;  /* 0x00000000ff0f7431 */ /* 0x000fe400000001ff */
        /* <DEDUP_REMOVED lines=12> */
[----:B------:R-:W-:Y:S01]  /*08e0*/  IMAD.X R9, RZ, RZ, R9, P1 ;  /* 0x000000ffff097224 */ /* 0x000fe200008e0609 */
[----:B------:R-:W-:Y:S01]  /*08f0*/  IADD3 R17, P1, PT, -R14, R7, RZ ;  /* 0x000000070e117210 */ /* 0x000fe20007f3e1ff */
[----:B------:R-:W-:-:S03]  /*0900*/  IMAD R11, R11, R6, R15 ;  /* 0x000000060b0b7224 */ /* 0x000fc600078e020f */
[-C--:B------:R-:W-:Y:S01]  /*0910*/  ISETP.GE.U32.AND P0, PT, R17, R4.reuse, PT ;  /* 0x000000041100720c */ /* 0x080fe20003f06070 */
[----:B------:R-:W-:-:S04]  /*0920*/  IMAD R9, R9, R4, R11 ;  /* 0x0000000409097224 */ /* 0x000fc800078e020b */
[----:B------:R-:W-:Y:S01]  /*0930*/  IMAD.X R9, R8, 0x1, ~R9, P1 ;  /* 0x0000000108097824 */ /* 0x000fe200008e0e09 */
[----:B------:R-:W-:-:S04]  /*0940*/  IADD3 R11, P1, PT, -R4, R17, RZ ;  /* 0x00000011040b7210 */ /* 0x000fc80007f3e1ff */
[----:B------:R-:W-:Y:S02]  /*0950*/  ISETP.GE.U32.AND.EX P0, PT, R9, R6, PT, P0 ;  /* 0x000000060900720c */ /* 0x000fe40003f06100 */
[----:B------:R-:W-:Y:S02]  /*0960*/  IADD3.X R15, PT, PT, ~R6, R9, RZ, P1, !PT ;  /* 0x00000009060f7210 */ /* 0x000fe40000ffe5ff */
[----:B------:R-:W-:Y:S02]  /*0970*/  SEL R11, R11, R17, P0 ;  /* 0x000000110b0b7207 */ /* 0x000fe40000000000 */
[----:B------:R-:W-:Y:S02]  /*0980*/  SEL R15, R15, R9, P0 ;  /* 0x000000090f0f7207 */ /* 0x000fe40000000000 */
[----:B------:R-:W-:Y:S02]  /*0990*/  ISETP.GE.U32.AND P0, PT, R11, R4, PT ;  /* 0x000000040b00720c */ /* 0x000fe40003f06070 */
[----:B------:R-:W-:-:S02]  /*09a0*/  IADD3 R9, P2, PT, -R4, R11, RZ ;  /* 0x0000000b04097210 */ /* 0x000fc40007f5e1ff */
[C---:B------:R-:W-:Y:S02]  /*09b0*/  ISETP.GE.U32.AND.EX P0, PT, R15.reuse, R6, PT, P0 ;  /* 0x000000060f00720c */ /* 0x040fe40003f06100 */
[----:B------:R-:W-:Y:S01]  /*09c0*/  ISETP.NE.U32.AND P1, PT, R4, RZ, PT ;  /* 0x000000ff0400720c */ /* 0x000fe20003f25070 */
[----:B------:R-:W-:Y:S01]  /*09d0*/  IMAD.X R14, R15, 0x1, ~R6, P2 ;  /* 0x000000010f0e7824 */ /* 0x000fe200010e0e06 */
[----:B------:R-:W-:Y:S01]  /*09e0*/  SEL R9, R9, R11, P0 ;  /* 0x0000000b09097207 */ /* 0x000fe20000000000 */
[----:B------:R-:W-:Y:S01]  /*09f0*/  IMAD.MOV.U32 R11, RZ, RZ, 0x0 ;  /* 0x00000000ff0b7424 */ /* 0x000fe200078e00ff */
[----:B------:R-:W-:Y:S02]  /*0a00*/  ISETP.NE.AND.EX P1, PT, R6, RZ, PT, P1 ;  /* 0x000000ff0600720c */ /* 0x000fe40003f25310 */
[----:B------:R-:W-:Y:S02]  /*0a10*/  SEL R14, R14, R15, P0 ;  /* 0x0000000f0e0e7207 */ /* 0x000fe40000000000 */
[----:B------:R-:W-:-:S02]  /*0a20*/  SEL R9, R9, 0xffffffff, P1 ;  /* 0xffffffff09097807 */ /* 0x000fc40000800000 */
[----:B------:R-:W-:Y:S01]  /*0a30*/  SEL R14, R14, 0xffffffff, P1 ;  /* 0xffffffff0e0e7807 */ /* 0x000fe20000800000 */
[----:B------:R-:W-:Y:S06]  /*0a40*/  RET.REL.NODEC R10 `(_Z7regularPcyyy) ;  /* 0xfffffff40a6c7950 */ /* 0x000fec0003c3ffff */
.L_x_32:
        /* <DEDUP_REMOVED lines=11> */
.L_x_34:


//--------------------- .nv.global.init           --------------------------
	.section	.nv.global.init,"aw",@progbits
	.align	4
.nv.global.init:
	.type		mrg32k3aM1SubSeq,@object
	.size		mrg32k3aM1SubSeq,(mrg32k3aM2SubSeq - mrg32k3aM1SubSeq)
mrg32k3aM1SubSeq:
        /*0000*/ 	.byte	0x0b, 0xcc, 0xee, 0x04, 0x73, 0x29, 0x8b, 0x6f, 0xf6, 0x53, 0x03, 0xf6, 0x23, 0xf6, 0xea, 0xda
        /* <DEDUP_REMOVED lines=125> */
	.type		mrg32k3aM2SubSeq,@object
	.size		mrg32k3aM2SubSeq,(mrg32k3aM1 - mrg32k3aM2SubSeq)
mrg32k3aM2SubSeq:
        /* <DEDUP_REMOVED lines=126> */
	.type		mrg32k3aM1,@object
	.size		mrg32k3aM1,(mrg32k3aM1Seq - mrg32k3aM1)
mrg32k3aM1:
        /* <DEDUP_REMOVED lines=144> */
	.type		mrg32k3aM1Seq,@object
	.size		mrg32k3aM1Seq,(mrg32k3aM2 - mrg32k3aM1Seq)
mrg32k3aM1Seq:
        /* <DEDUP_REMOVED lines=144> */
	.type		mrg32k3aM2,@object
	.size		mrg32k3aM2,(mrg32k3aM2Seq - mrg32k3aM2)
mrg32k3aM2:
        /* <DEDUP_REMOVED lines=144> */
	.type		mrg32k3aM2Seq,@object
	.size		mrg32k3aM2Seq,(precalc_xorwow_matrix - mrg32k3aM2Seq)
mrg32k3aM2Seq:
        /* <DEDUP_REMOVED lines=144> */
	.type		precalc_xorwow_matrix,@object
	.size		precalc_xorwow_matrix,(precalc_xorwow_offset_matrix - precalc_xorwow_matrix)
precalc_xorwow_matrix:
        /* <DEDUP_REMOVED lines=6400> */
	.type		precalc_xorwow_offset_matrix,@object
	.size		precalc_xorwow_offset_matrix,(.L_1 - precalc_xorwow_offset_matrix)
precalc_xorwow_offset_matrix:
        /* <DEDUP_REMOVED lines=6400> */
.L_1:


//--------------------- .nv.shared.reserved.0     --------------------------
	.section	.nv.shared.reserved.0,"aw",@nobits
	.weak		__nv_reservedSMEM_offset_0_alias
	.size		__nv_reservedSMEM_offset_0_alias, 0, 64
	.other		__nv_reservedSMEM_offset_0_alias,@"STO_CUDA_RESERVED_SHARED STV_DEFAULT"
__nv_reservedSMEM_offset_0_alias:
	.zero		0
	.zero		64


//--------------------- .nv.constant0._Z9irregularPcP17curandStateXORWOWyyyy --------------------------
	.section	.nv.constant0._Z9irregularPcP17curandStateXORWOWyyyy,"a",@progbits
	.sectionflags	@""
	.align	4
.nv.constant0._Z9irregularPcP17curandStateXORWOWyyyy:
	.zero		944


//--------------------- .nv.constant0._Z7regularPcyyy --------------------------
	.section	.nv.constant0._Z7regularPcyyy,"a",@progbits
	.sectionflags	@""
	.align	4
.nv.constant0._Z7regularPcyyy:
	.zero		928


//--------------------- SYMBOLS --------------------------

	.type		.nv.reservedSmem.offset0,@object
	.size		.nv.reservedSmem.offset0,0x4
